//
// Generated by NVIDIA NVVM Compiler
//
// Compiler Build ID: CL-36424714
// Cuda compilation tools, release 13.0, V13.0.88
// Based on NVVM 20.0.0
//

.version 9.0
.target sm_100
.address_size 64

	// .globl	_Z10initKernelIiN6device3SumIiEEEvPT_T0_
// _ZZ13kernel_reduceILi256ELi8EiiN6device3SumIiEEEvPT1_PKT2_mbT3_E5shmem has been demoted
// _ZZ13kernel_reduceILi256ELi8EiiN6device3MaxIiEEEvPT1_PKT2_mbT3_E5shmem has been demoted
// _ZZ13kernel_reduceILi256ELi8EiiN6device3MinIiEEEvPT1_PKT2_mbT3_E5shmem has been demoted
// _ZZ13kernel_reduceILi256ELi8EffN6device3SumIfEEEvPT1_PKT2_mbT3_E5shmem has been demoted
// _ZZ13kernel_reduceILi256ELi8EffN6device3MaxIfEEEvPT1_PKT2_mbT3_E5shmem has been demoted
// _ZZ13kernel_reduceILi256ELi8EffN6device3MinIfEEEvPT1_PKT2_mbT3_E5shmem has been demoted
// _ZZ13kernel_reduceILi256ELi8EddN6device3SumIdEEEvPT1_PKT2_mbT3_E5shmem has been demoted
// _ZZ13kernel_reduceILi256ELi8EddN6device3MaxIdEEEvPT1_PKT2_mbT3_E5shmem has been demoted
// _ZZ13kernel_reduceILi256ELi8EddN6device3MinIdEEEvPT1_PKT2_mbT3_E5shmem has been demoted

.visible .entry _Z10initKernelIiN6device3SumIiEEEvPT_T0_(
	.param .u64 .ptr .align 1 _Z10initKernelIiN6device3SumIiEEEvPT_T0__param_0,
	.param .align 1 .b8 _Z10initKernelIiN6device3SumIiEEEvPT_T0__param_1[1]
)
{
	.reg .pred 	%p<2>;
	.reg .b32 	%r<3>;
	.reg .b64 	%rd<3>;

	ld.param.u64 	%rd1, [_Z10initKernelIiN6device3SumIiEEEvPT_T0__param_0];
	mov.u32 	%r1, %tid.x;
	setp.ne.s32 	%p1, %r1, 0;
	@%p1 bra 	$L__BB0_2;
	cvta.to.global.u64 	%rd2, %rd1;
	mov.b32 	%r2, 0;
	st.global.u32 	[%rd2], %r2;
$L__BB0_2:
	ret;

}
	// .globl	_Z10initKernelIiN6device3MaxIiEEEvPT_T0_
.visible .entry _Z10initKernelIiN6device3MaxIiEEEvPT_T0_(
	.param .u64 .ptr .align 1 _Z10initKernelIiN6device3MaxIiEEEvPT_T0__param_0,
	.param .align 1 .b8 _Z10initKernelIiN6device3MaxIiEEEvPT_T0__param_1[1]
)
{
	.reg .pred 	%p<2>;
	.reg .b32 	%r<3>;
	.reg .b64 	%rd<3>;

	ld.param.u64 	%rd1, [_Z10initKernelIiN6device3MaxIiEEEvPT_T0__param_0];
	mov.u32 	%r1, %tid.x;
	setp.ne.s32 	%p1, %r1, 0;
	@%p1 bra 	$L__BB1_2;
	cvta.to.global.u64 	%rd2, %rd1;
	mov.b32 	%r2, -2147483648;
	st.global.u32 	[%rd2], %r2;
$L__BB1_2:
	ret;

}
	// .globl	_Z10initKernelIiN6device3MinIiEEEvPT_T0_
.visible .entry _Z10initKernelIiN6device3MinIiEEEvPT_T0_(
	.param .u64 .ptr .align 1 _Z10initKernelIiN6device3MinIiEEEvPT_T0__param_0,
	.param .align 1 .b8 _Z10initKernelIiN6device3MinIiEEEvPT_T0__param_1[1]
)
{
	.reg .pred 	%p<2>;
	.reg .b32 	%r<3>;
	.reg .b64 	%rd<3>;

	ld.param.u64 	%rd1, [_Z10initKernelIiN6device3MinIiEEEvPT_T0__param_0];
	mov.u32 	%r1, %tid.x;
	setp.ne.s32 	%p1, %r1, 0;
	@%p1 bra 	$L__BB2_2;
	cvta.to.global.u64 	%rd2, %rd1;
	mov.b32 	%r2, 2147483647;
	st.global.u32 	[%rd2], %r2;
$L__BB2_2:
	ret;

}
	// .globl	_Z13kernel_reduceILi256ELi8EiiN6device3SumIiEEEvPT1_PKT2_mbT3_
.visible .entry _Z13kernel_reduceILi256ELi8EiiN6device3SumIiEEEvPT1_PKT2_mbT3_(
	.param .u64 .ptr .align 1 _Z13kernel_reduceILi256ELi8EiiN6device3SumIiEEEvPT1_PKT2_mbT3__param_0,
	.param .u64 .ptr .align 1 _Z13kernel_reduceILi256ELi8EiiN6device3SumIiEEEvPT1_PKT2_mbT3__param_1,
	.param .u64 _Z13kernel_reduceILi256ELi8EiiN6device3SumIiEEEvPT1_PKT2_mbT3__param_2,
	.param .u8 _Z13kernel_reduceILi256ELi8EiiN6device3SumIiEEEvPT1_PKT2_mbT3__param_3,
	.param .align 1 .b8 _Z13kernel_reduceILi256ELi8EiiN6device3SumIiEEEvPT1_PKT2_mbT3__param_4[1]
)
.maxntid 256
{
	.reg .pred 	%p<23>;
	.reg .b32 	%r<77>;
	.reg .b64 	%rd<23>;
	// demoted variable
	.shared .align 4 .b8 _ZZ13kernel_reduceILi256ELi8EiiN6device3SumIiEEEvPT1_PKT2_mbT3_E5shmem[128];
	ld.param.u64 	%rd2, [_Z13kernel_reduceILi256ELi8EiiN6device3SumIiEEEvPT1_PKT2_mbT3__param_0];
	ld.param.u64 	%rd4, [_Z13kernel_reduceILi256ELi8EiiN6device3SumIiEEEvPT1_PKT2_mbT3__param_1];
	ld.param.u64 	%rd3, [_Z13kernel_reduceILi256ELi8EiiN6device3SumIiEEEvPT1_PKT2_mbT3__param_2];
	mov.u32 	%r25, %ctaid.x;
	shl.b32 	%r26, %r25, 11;
	mov.u32 	%r1, %tid.x;
	or.b32  	%r2, %r26, %r1;
	cvt.u64.u32 	%rd5, %r2;
	setp.le.u64 	%p1, %rd3, %rd5;
	mul.wide.u32 	%rd6, %r2, 4;
	add.s64 	%rd1, %rd4, %rd6;
	mov.b32 	%r69, 0;
	@%p1 bra 	$L__BB3_2;
	// begin inline asm
	ld.global.nc.s32 %r69, [%rd1];
	// end inline asm
$L__BB3_2:
	add.s32 	%r28, %r2, 256;
	cvt.u64.u32 	%rd8, %r28;
	setp.le.u64 	%p2, %rd3, %rd8;
	@%p2 bra 	$L__BB3_4;
	add.s64 	%rd9, %rd1, 1024;
	// begin inline asm
	ld.global.nc.s32 %r29, [%rd9];
	// end inline asm
	add.s32 	%r69, %r29, %r69;
$L__BB3_4:
	add.s32 	%r30, %r2, 512;
	cvt.u64.u32 	%rd10, %r30;
	setp.le.u64 	%p3, %rd3, %rd10;
	@%p3 bra 	$L__BB3_6;
	add.s64 	%rd11, %rd1, 2048;
	// begin inline asm
	ld.global.nc.s32 %r31, [%rd11];
	// end inline asm
	add.s32 	%r69, %r31, %r69;
$L__BB3_6:
	add.s32 	%r32, %r2, 768;
	cvt.u64.u32 	%rd12, %r32;
	setp.le.u64 	%p4, %rd3, %rd12;
	@%p4 bra 	$L__BB3_8;
	add.s64 	%rd13, %rd1, 3072;
	// begin inline asm
	ld.global.nc.s32 %r33, [%rd13];
	// end inline asm
	add.s32 	%r69, %r33, %r69;
$L__BB3_8:
	add.s32 	%r34, %r2, 1024;
	cvt.u64.u32 	%rd14, %r34;
	setp.le.u64 	%p5, %rd3, %rd14;
	@%p5 bra 	$L__BB3_10;
	add.s64 	%rd15, %rd1, 4096;
	// begin inline asm
	ld.global.nc.s32 %r35, [%rd15];
	// end inline asm
	add.s32 	%r69, %r35, %r69;
$L__BB3_10:
	add.s32 	%r36, %r2, 1280;
	cvt.u64.u32 	%rd16, %r36;
	setp.le.u64 	%p6, %rd3, %rd16;
	@%p6 bra 	$L__BB3_12;
	add.s64 	%rd17, %rd1, 5120;
	// begin inline asm
	ld.global.nc.s32 %r37, [%rd17];
	// end inline asm
	add.s32 	%r69, %r37, %r69;
$L__BB3_12:
	add.s32 	%r38, %r2, 1536;
	cvt.u64.u32 	%rd18, %r38;
	setp.le.u64 	%p7, %rd3, %rd18;
	@%p7 bra 	$L__BB3_14;
	add.s64 	%rd19, %rd1, 6144;
	// begin inline asm
	ld.global.nc.s32 %r39, [%rd19];
	// end inline asm
	add.s32 	%r69, %r39, %r69;
$L__BB3_14:
	add.s32 	%r40, %r2, 1792;
	cvt.u64.u32 	%rd20, %r40;
	setp.le.u64 	%p8, %rd3, %rd20;
	@%p8 bra 	$L__BB3_16;
	add.s64 	%rd21, %rd1, 7168;
	// begin inline asm
	ld.global.nc.s32 %r41, [%rd21];
	// end inline asm
	add.s32 	%r69, %r41, %r69;
$L__BB3_16:
	and.b32  	%r19, %r1, 31;
	shfl.sync.down.b32	%r42|%p9, %r69, 16, 31, -1;
	add.s32 	%r43, %r42, %r69;
	shfl.sync.down.b32	%r44|%p10, %r43, 8, 31, -1;
	add.s32 	%r45, %r44, %r43;
	shfl.sync.down.b32	%r46|%p11, %r45, 4, 31, -1;
	add.s32 	%r47, %r46, %r45;
	shfl.sync.down.b32	%r48|%p12, %r47, 2, 31, -1;
	add.s32 	%r49, %r48, %r47;
	shfl.sync.down.b32	%r50|%p13, %r49, 1, 31, -1;
	add.s32 	%r20, %r50, %r49;
	setp.ne.s32 	%p14, %r19, 0;
	@%p14 bra 	$L__BB3_18;
	shr.u32 	%r51, %r1, 3;
	mov.u32 	%r52, _ZZ13kernel_reduceILi256ELi8EiiN6device3SumIiEEEvPT1_PKT2_mbT3_E5shmem;
	add.s32 	%r53, %r52, %r51;
	st.shared.u32 	[%r53], %r20;
$L__BB3_18:
	bar.sync 	0;
	setp.gt.u32 	%p15, %r1, 7;
	mov.b32 	%r76, 0;
	@%p15 bra 	$L__BB3_20;
	shl.b32 	%r55, %r19, 2;
	mov.u32 	%r56, _ZZ13kernel_reduceILi256ELi8EiiN6device3SumIiEEEvPT1_PKT2_mbT3_E5shmem;
	add.s32 	%r57, %r56, %r55;
	ld.shared.u32 	%r76, [%r57];
$L__BB3_20:
	setp.gt.u32 	%p16, %r1, 31;
	@%p16 bra 	$L__BB3_23;
	shfl.sync.down.b32	%r58|%p17, %r76, 16, 31, -1;
	add.s32 	%r59, %r58, %r76;
	shfl.sync.down.b32	%r60|%p18, %r59, 8, 31, -1;
	add.s32 	%r61, %r60, %r59;
	shfl.sync.down.b32	%r62|%p19, %r61, 4, 31, -1;
	add.s32 	%r63, %r62, %r61;
	shfl.sync.down.b32	%r64|%p20, %r63, 2, 31, -1;
	add.s32 	%r65, %r64, %r63;
	shfl.sync.down.b32	%r66|%p21, %r65, 1, 31, -1;
	add.s32 	%r23, %r66, %r65;
	setp.ne.s32 	%p22, %r1, 0;
	@%p22 bra 	$L__BB3_23;
	cvta.to.global.u64 	%rd22, %rd2;
	atom.global.add.u32 	%r67, [%rd22], %r23;
$L__BB3_23:
	ret;

}
	// .globl	_Z13kernel_reduceILi256ELi8EiiN6device3MaxIiEEEvPT1_PKT2_mbT3_
.visible .entry _Z13kernel_reduceILi256ELi8EiiN6device3MaxIiEEEvPT1_PKT2_mbT3_(
	.param .u64 .ptr .align 1 _Z13kernel_reduceILi256ELi8EiiN6device3MaxIiEEEvPT1_PKT2_mbT3__param_0,
	.param .u64 .ptr .align 1 _Z13kernel_reduceILi256ELi8EiiN6device3MaxIiEEEvPT1_PKT2_mbT3__param_1,
	.param .u64 _Z13kernel_reduceILi256ELi8EiiN6device3MaxIiEEEvPT1_PKT2_mbT3__param_2,
	.param .u8 _Z13kernel_reduceILi256ELi8EiiN6device3MaxIiEEEvPT1_PKT2_mbT3__param_3,
	.param .align 1 .b8 _Z13kernel_reduceILi256ELi8EiiN6device3MaxIiEEEvPT1_PKT2_mbT3__param_4[1]
)
.maxntid 256
{
	.reg .pred 	%p<24>;
	.reg .b32 	%r<78>;
	.reg .b64 	%rd<28>;
	// demoted variable
	.shared .align 4 .b8 _ZZ13kernel_reduceILi256ELi8EiiN6device3MaxIiEEEvPT1_PKT2_mbT3_E5shmem[128];
	ld.param.u64 	%rd7, [_Z13kernel_reduceILi256ELi8EiiN6device3MaxIiEEEvPT1_PKT2_mbT3__param_0];
	ld.param.u64 	%rd8, [_Z13kernel_reduceILi256ELi8EiiN6device3MaxIiEEEvPT1_PKT2_mbT3__param_1];
	ld.param.u64 	%rd6, [_Z13kernel_reduceILi256ELi8EiiN6device3MaxIiEEEvPT1_PKT2_mbT3__param_2];
	cvta.to.global.u64 	%rd1, %rd7;
	mov.u32 	%r25, %ctaid.x;
	shl.b32 	%r26, %r25, 11;
	mov.u32 	%r1, %tid.x;
	or.b32  	%r2, %r26, %r1;
	cvt.u64.u32 	%rd9, %r2;
	setp.le.u64 	%p1, %rd6, %rd9;
	mul.wide.u32 	%rd10, %r2, 4;
	add.s64 	%rd2, %rd8, %rd10;
	mov.b32 	%r70, -2147483648;
	@%p1 bra 	$L__BB4_2;
	// begin inline asm
	ld.global.nc.s32 %r70, [%rd2];
	// end inline asm
$L__BB4_2:
	add.s32 	%r28, %r2, 256;
	cvt.u64.u32 	%rd12, %r28;
	setp.le.u64 	%p2, %rd6, %rd12;
	@%p2 bra 	$L__BB4_4;
	add.s64 	%rd13, %rd2, 1024;
	// begin inline asm
	ld.global.nc.s32 %r29, [%rd13];
	// end inline asm
	max.s32 	%r70, %r70, %r29;
$L__BB4_4:
	add.s32 	%r30, %r2, 512;
	cvt.u64.u32 	%rd14, %r30;
	setp.le.u64 	%p3, %rd6, %rd14;
	@%p3 bra 	$L__BB4_6;
	add.s64 	%rd15, %rd2, 2048;
	// begin inline asm
	ld.global.nc.s32 %r31, [%rd15];
	// end inline asm
	max.s32 	%r70, %r70, %r31;
$L__BB4_6:
	add.s32 	%r32, %r2, 768;
	cvt.u64.u32 	%rd16, %r32;
	setp.le.u64 	%p4, %rd6, %rd16;
	@%p4 bra 	$L__BB4_8;
	add.s64 	%rd17, %rd2, 3072;
	// begin inline asm
	ld.global.nc.s32 %r33, [%rd17];
	// end inline asm
	max.s32 	%r70, %r70, %r33;
$L__BB4_8:
	add.s32 	%r34, %r2, 1024;
	cvt.u64.u32 	%rd18, %r34;
	setp.le.u64 	%p5, %rd6, %rd18;
	@%p5 bra 	$L__BB4_10;
	add.s64 	%rd19, %rd2, 4096;
	// begin inline asm
	ld.global.nc.s32 %r35, [%rd19];
	// end inline asm
	max.s32 	%r70, %r70, %r35;
$L__BB4_10:
	add.s32 	%r36, %r2, 1280;
	cvt.u64.u32 	%rd20, %r36;
	setp.le.u64 	%p6, %rd6, %rd20;
	@%p6 bra 	$L__BB4_12;
	add.s64 	%rd21, %rd2, 5120;
	// begin inline asm
	ld.global.nc.s32 %r37, [%rd21];
	// end inline asm
	max.s32 	%r70, %r70, %r37;
$L__BB4_12:
	add.s32 	%r38, %r2, 1536;
	cvt.u64.u32 	%rd22, %r38;
	setp.le.u64 	%p7, %rd6, %rd22;
	@%p7 bra 	$L__BB4_14;
	add.s64 	%rd23, %rd2, 6144;
	// begin inline asm
	ld.global.nc.s32 %r39, [%rd23];
	// end inline asm
	max.s32 	%r70, %r70, %r39;
$L__BB4_14:
	add.s32 	%r40, %r2, 1792;
	cvt.u64.u32 	%rd24, %r40;
	setp.le.u64 	%p8, %rd6, %rd24;
	@%p8 bra 	$L__BB4_16;
	add.s64 	%rd25, %rd2, 7168;
	// begin inline asm
	ld.global.nc.s32 %r41, [%rd25];
	// end inline asm
	max.s32 	%r70, %r70, %r41;
$L__BB4_16:
	and.b32  	%r19, %r1, 31;
	shfl.sync.down.b32	%r42|%p9, %r70, 16, 31, -1;
	max.s32 	%r43, %r70, %r42;
	shfl.sync.down.b32	%r44|%p10, %r43, 8, 31, -1;
	max.s32 	%r45, %r43, %r44;
	shfl.sync.down.b32	%r46|%p11, %r45, 4, 31, -1;
	max.s32 	%r47, %r45, %r46;
	shfl.sync.down.b32	%r48|%p12, %r47, 2, 31, -1;
	max.s32 	%r49, %r47, %r48;
	shfl.sync.down.b32	%r50|%p13, %r49, 1, 31, -1;
	max.s32 	%r20, %r49, %r50;
	setp.ne.s32 	%p14, %r19, 0;
	@%p14 bra 	$L__BB4_18;
	shr.u32 	%r51, %r1, 3;
	mov.u32 	%r52, _ZZ13kernel_reduceILi256ELi8EiiN6device3MaxIiEEEvPT1_PKT2_mbT3_E5shmem;
	add.s32 	%r53, %r52, %r51;
	st.shared.u32 	[%r53], %r20;
$L__BB4_18:
	bar.sync 	0;
	setp.gt.u32 	%p15, %r1, 7;
	mov.b32 	%r77, -2147483648;
	@%p15 bra 	$L__BB4_20;
	shl.b32 	%r55, %r19, 2;
	mov.u32 	%r56, _ZZ13kernel_reduceILi256ELi8EiiN6device3MaxIiEEEvPT1_PKT2_mbT3_E5shmem;
	add.s32 	%r57, %r56, %r55;
	ld.shared.u32 	%r77, [%r57];
$L__BB4_20:
	setp.gt.u32 	%p16, %r1, 31;
	@%p16 bra 	$L__BB4_24;
	shfl.sync.down.b32	%r58|%p17, %r77, 16, 31, -1;
	max.s32 	%r59, %r77, %r58;
	shfl.sync.down.b32	%r60|%p18, %r59, 8, 31, -1;
	max.s32 	%r61, %r59, %r60;
	shfl.sync.down.b32	%r62|%p19, %r61, 4, 31, -1;
	max.s32 	%r63, %r61, %r62;
	shfl.sync.down.b32	%r64|%p20, %r63, 2, 31, -1;
	max.s32 	%r65, %r63, %r64;
	shfl.sync.down.b32	%r66|%p21, %r65, 1, 31, -1;
	max.s32 	%r23, %r65, %r66;
	setp.ne.s32 	%p22, %r1, 0;
	@%p22 bra 	$L__BB4_24;
	ld.global.u64 	%rd27, [%rd1];
$L__BB4_23:
	cvt.u32.u64 	%r67, %rd27;
	max.s32 	%r68, %r67, %r23;
	cvt.u64.u32 	%rd26, %r68;
	atom.relaxed.global.cas.b64 	%rd5, [%rd1], %rd27, %rd26;
	setp.ne.s64 	%p23, %rd27, %rd5;
	mov.u64 	%rd27, %rd5;
	@%p23 bra 	$L__BB4_23;
$L__BB4_24:
	ret;

}
	// .globl	_Z13kernel_reduceILi256ELi8EiiN6device3MinIiEEEvPT1_PKT2_mbT3_
.visible .entry _Z13kernel_reduceILi256ELi8EiiN6device3MinIiEEEvPT1_PKT2_mbT3_(
	.param .u64 .ptr .align 1 _Z13kernel_reduceILi256ELi8EiiN6device3MinIiEEEvPT1_PKT2_mbT3__param_0,
	.param .u64 .ptr .align 1 _Z13kernel_reduceILi256ELi8EiiN6device3MinIiEEEvPT1_PKT2_mbT3__param_1,
	.param .u64 _Z13kernel_reduceILi256ELi8EiiN6device3MinIiEEEvPT1_PKT2_mbT3__param_2,
	.param .u8 _Z13kernel_reduceILi256ELi8EiiN6device3MinIiEEEvPT1_PKT2_mbT3__param_3,
	.param .align 1 .b8 _Z13kernel_reduceILi256ELi8EiiN6device3MinIiEEEvPT1_PKT2_mbT3__param_4[1]
)
.maxntid 256
{
	.reg .pred 	%p<24>;
	.reg .b32 	%r<78>;
	.reg .b64 	%rd<28>;
	// demoted variable
	.shared .align 4 .b8 _ZZ13kernel_reduceILi256ELi8EiiN6device3MinIiEEEvPT1_PKT2_mbT3_E5shmem[128];
	ld.param.u64 	%rd7, [_Z13kernel_reduceILi256ELi8EiiN6device3MinIiEEEvPT1_PKT2_mbT3__param_0];
	ld.param.u64 	%rd8, [_Z13kernel_reduceILi256ELi8EiiN6device3MinIiEEEvPT1_PKT2_mbT3__param_1];
	ld.param.u64 	%rd6, [_Z13kernel_reduceILi256ELi8EiiN6device3MinIiEEEvPT1_PKT2_mbT3__param_2];
	cvta.to.global.u64 	%rd1, %rd7;
	mov.u32 	%r25, %ctaid.x;
	shl.b32 	%r26, %r25, 11;
	mov.u32 	%r1, %tid.x;
	or.b32  	%r2, %r26, %r1;
	cvt.u64.u32 	%rd9, %r2;
	setp.le.u64 	%p1, %rd6, %rd9;
	mul.wide.u32 	%rd10, %r2, 4;
	add.s64 	%rd2, %rd8, %rd10;
	mov.b32 	%r70, 2147483647;
	@%p1 bra 	$L__BB5_2;
	// begin inline asm
	ld.global.nc.s32 %r70, [%rd2];
	// end inline asm
$L__BB5_2:
	add.s32 	%r28, %r2, 256;
	cvt.u64.u32 	%rd12, %r28;
	setp.le.u64 	%p2, %rd6, %rd12;
	@%p2 bra 	$L__BB5_4;
	add.s64 	%rd13, %rd2, 1024;
	// begin inline asm
	ld.global.nc.s32 %r29, [%rd13];
	// end inline asm
	min.s32 	%r70, %r70, %r29;
$L__BB5_4:
	add.s32 	%r30, %r2, 512;
	cvt.u64.u32 	%rd14, %r30;
	setp.le.u64 	%p3, %rd6, %rd14;
	@%p3 bra 	$L__BB5_6;
	add.s64 	%rd15, %rd2, 2048;
	// begin inline asm
	ld.global.nc.s32 %r31, [%rd15];
	// end inline asm
	min.s32 	%r70, %r70, %r31;
$L__BB5_6:
	add.s32 	%r32, %r2, 768;
	cvt.u64.u32 	%rd16, %r32;
	setp.le.u64 	%p4, %rd6, %rd16;
	@%p4 bra 	$L__BB5_8;
	add.s64 	%rd17, %rd2, 3072;
	// begin inline asm
	ld.global.nc.s32 %r33, [%rd17];
	// end inline asm
	min.s32 	%r70, %r70, %r33;
$L__BB5_8:
	add.s32 	%r34, %r2, 1024;
	cvt.u64.u32 	%rd18, %r34;
	setp.le.u64 	%p5, %rd6, %rd18;
	@%p5 bra 	$L__BB5_10;
	add.s64 	%rd19, %rd2, 4096;
	// begin inline asm
	ld.global.nc.s32 %r35, [%rd19];
	// end inline asm
	min.s32 	%r70, %r70, %r35;
$L__BB5_10:
	add.s32 	%r36, %r2, 1280;
	cvt.u64.u32 	%rd20, %r36;
	setp.le.u64 	%p6, %rd6, %rd20;
	@%p6 bra 	$L__BB5_12;
	add.s64 	%rd21, %rd2, 5120;
	// begin inline asm
	ld.global.nc.s32 %r37, [%rd21];
	// end inline asm
	min.s32 	%r70, %r70, %r37;
$L__BB5_12:
	add.s32 	%r38, %r2, 1536;
	cvt.u64.u32 	%rd22, %r38;
	setp.le.u64 	%p7, %rd6, %rd22;
	@%p7 bra 	$L__BB5_14;
	add.s64 	%rd23, %rd2, 6144;
	// begin inline asm
	ld.global.nc.s32 %r39, [%rd23];
	// end inline asm
	min.s32 	%r70, %r70, %r39;
$L__BB5_14:
	add.s32 	%r40, %r2, 1792;
	cvt.u64.u32 	%rd24, %r40;
	setp.le.u64 	%p8, %rd6, %rd24;
	@%p8 bra 	$L__BB5_16;
	add.s64 	%rd25, %rd2, 7168;
	// begin inline asm
	ld.global.nc.s32 %r41, [%rd25];
	// end inline asm
	min.s32 	%r70, %r70, %r41;
$L__BB5_16:
	and.b32  	%r19, %r1, 31;
	shfl.sync.down.b32	%r42|%p9, %r70, 16, 31, -1;
	min.s32 	%r43, %r70, %r42;
	shfl.sync.down.b32	%r44|%p10, %r43, 8, 31, -1;
	min.s32 	%r45, %r43, %r44;
	shfl.sync.down.b32	%r46|%p11, %r45, 4, 31, -1;
	min.s32 	%r47, %r45, %r46;
	shfl.sync.down.b32	%r48|%p12, %r47, 2, 31, -1;
	min.s32 	%r49, %r47, %r48;
	shfl.sync.down.b32	%r50|%p13, %r49, 1, 31, -1;
	min.s32 	%r20, %r49, %r50;
	setp.ne.s32 	%p14, %r19, 0;
	@%p14 bra 	$L__BB5_18;
	shr.u32 	%r51, %r1, 3;
	mov.u32 	%r52, _ZZ13kernel_reduceILi256ELi8EiiN6device3MinIiEEEvPT1_PKT2_mbT3_E5shmem;
	add.s32 	%r53, %r52, %r51;
	st.shared.u32 	[%r53], %r20;
$L__BB5_18:
	bar.sync 	0;
	setp.gt.u32 	%p15, %r1, 7;
	mov.b32 	%r77, 2147483647;
	@%p15 bra 	$L__BB5_20;
	shl.b32 	%r55, %r19, 2;
	mov.u32 	%r56, _ZZ13kernel_reduceILi256ELi8EiiN6device3MinIiEEEvPT1_PKT2_mbT3_E5shmem;
	add.s32 	%r57, %r56, %r55;
	ld.shared.u32 	%r77, [%r57];
$L__BB5_20:
	setp.gt.u32 	%p16, %r1, 31;
	@%p16 bra 	$L__BB5_24;
	shfl.sync.down.b32	%r58|%p17, %r77, 16, 31, -1;
	min.s32 	%r59, %r77, %r58;
	shfl.sync.down.b32	%r60|%p18, %r59, 8, 31, -1;
	min.s32 	%r61, %r59, %r60;
	shfl.sync.down.b32	%r62|%p19, %r61, 4, 31, -1;
	min.s32 	%r63, %r61, %r62;
	shfl.sync.down.b32	%r64|%p20, %r63, 2, 31, -1;
	min.s32 	%r65, %r63, %r64;
	shfl.sync.down.b32	%r66|%p21, %r65, 1, 31, -1;
	min.s32 	%r23, %r65, %r66;
	setp.ne.s32 	%p22, %r1, 0;
	@%p22 bra 	$L__BB5_24;
	ld.global.u64 	%rd27, [%rd1];
$L__BB5_23:
	cvt.u32.u64 	%r67, %rd27;
	min.s32 	%r68, %r67, %r23;
	cvt.u64.u32 	%rd26, %r68;
	atom.relaxed.global.cas.b64 	%rd5, [%rd1], %rd27, %rd26;
	setp.ne.s64 	%p23, %rd27, %rd5;
	mov.u64 	%rd27, %rd5;
	@%p23 bra 	$L__BB5_23;
$L__BB5_24:
	ret;

}
	// .globl	_Z10initKernelIfN6device3SumIfEEEvPT_T0_
.visible .entry _Z10initKernelIfN6device3SumIfEEEvPT_T0_(
	.param .u64 .ptr .align 1 _Z10initKernelIfN6device3SumIfEEEvPT_T0__param_0,
	.param .align 1 .b8 _Z10initKernelIfN6device3SumIfEEEvPT_T0__param_1[1]
)
{
	.reg .pred 	%p<2>;
	.reg .b32 	%r<3>;
	.reg .b64 	%rd<3>;

	ld.param.u64 	%rd1, [_Z10initKernelIfN6device3SumIfEEEvPT_T0__param_0];
	mov.u32 	%r1, %tid.x;
	setp.ne.s32 	%p1, %r1, 0;
	@%p1 bra 	$L__BB6_2;
	cvta.to.global.u64 	%rd2, %rd1;
	mov.b32 	%r2, 0;
	st.global.u32 	[%rd2], %r2;
$L__BB6_2:
	ret;

}
	// .globl	_Z10initKernelIfN6device3MaxIfEEEvPT_T0_
.visible .entry _Z10initKernelIfN6device3MaxIfEEEvPT_T0_(
	.param .u64 .ptr .align 1 _Z10initKernelIfN6device3MaxIfEEEvPT_T0__param_0,
	.param .align 1 .b8 _Z10initKernelIfN6device3MaxIfEEEvPT_T0__param_1[1]
)
{
	.reg .pred 	%p<2>;
	.reg .b32 	%r<3>;
	.reg .b64 	%rd<3>;

	ld.param.u64 	%rd1, [_Z10initKernelIfN6device3MaxIfEEEvPT_T0__param_0];
	mov.u32 	%r1, %tid.x;
	setp.ne.s32 	%p1, %r1, 0;
	@%p1 bra 	$L__BB7_2;
	cvta.to.global.u64 	%rd2, %rd1;
	mov.b32 	%r2, -8388609;
	st.global.u32 	[%rd2], %r2;
$L__BB7_2:
	ret;

}
	// .globl	_Z10initKernelIfN6device3MinIfEEEvPT_T0_
.visible .entry _Z10initKernelIfN6device3MinIfEEEvPT_T0_(
	.param .u64 .ptr .align 1 _Z10initKernelIfN6device3MinIfEEEvPT_T0__param_0,
	.param .align 1 .b8 _Z10initKernelIfN6device3MinIfEEEvPT_T0__param_1[1]
)
{
	.reg .pred 	%p<2>;
	.reg .b32 	%r<3>;
	.reg .b64 	%rd<3>;

	ld.param.u64 	%rd1, [_Z10initKernelIfN6device3MinIfEEEvPT_T0__param_0];
	mov.u32 	%r1, %tid.x;
	setp.ne.s32 	%p1, %r1, 0;
	@%p1 bra 	$L__BB8_2;
	cvta.to.global.u64 	%rd2, %rd1;
	mov.b32 	%r2, 2139095039;
	st.global.u32 	[%rd2], %r2;
$L__BB8_2:
	ret;

}
	// .globl	_Z13kernel_reduceILi256ELi8EffN6device3SumIfEEEvPT1_PKT2_mbT3_
.visible .entry _Z13kernel_reduceILi256ELi8EffN6device3SumIfEEEvPT1_PKT2_mbT3_(
	.param .u64 .ptr .align 1 _Z13kernel_reduceILi256ELi8EffN6device3SumIfEEEvPT1_PKT2_mbT3__param_0,
	.param .u64 .ptr .align 1 _Z13kernel_reduceILi256ELi8EffN6device3SumIfEEEvPT1_PKT2_mbT3__param_1,
	.param .u64 _Z13kernel_reduceILi256ELi8EffN6device3SumIfEEEvPT1_PKT2_mbT3__param_2,
	.param .u8 _Z13kernel_reduceILi256ELi8EffN6device3SumIfEEEvPT1_PKT2_mbT3__param_3,
	.param .align 1 .b8 _Z13kernel_reduceILi256ELi8EffN6device3SumIfEEEvPT1_PKT2_mbT3__param_4[1]
)
.maxntid 256
{
	.reg .pred 	%p<23>;
	.reg .b32 	%r<39>;
	.reg .b32 	%f<59>;
	.reg .b64 	%rd<23>;
	// demoted variable
	.shared .align 4 .b8 _ZZ13kernel_reduceILi256ELi8EffN6device3SumIfEEEvPT1_PKT2_mbT3_E5shmem[128];
	ld.param.u64 	%rd2, [_Z13kernel_reduceILi256ELi8EffN6device3SumIfEEEvPT1_PKT2_mbT3__param_0];
	ld.param.u64 	%rd4, [_Z13kernel_reduceILi256ELi8EffN6device3SumIfEEEvPT1_PKT2_mbT3__param_1];
	ld.param.u64 	%rd3, [_Z13kernel_reduceILi256ELi8EffN6device3SumIfEEEvPT1_PKT2_mbT3__param_2];
	mov.u32 	%r4, %ctaid.x;
	shl.b32 	%r5, %r4, 11;
	mov.u32 	%r1, %tid.x;
	or.b32  	%r2, %r5, %r1;
	cvt.u64.u32 	%rd5, %r2;
	setp.le.u64 	%p1, %rd3, %rd5;
	mul.wide.u32 	%rd6, %r2, 4;
	add.s64 	%rd1, %rd4, %rd6;
	mov.f32 	%f51, 0f00000000;
	@%p1 bra 	$L__BB9_2;
	// begin inline asm
	ld.global.nc.f32 %f22, [%rd1];
	// end inline asm
	add.f32 	%f51, %f22, 0f00000000;
$L__BB9_2:
	add.s32 	%r6, %r2, 256;
	cvt.u64.u32 	%rd8, %r6;
	setp.le.u64 	%p2, %rd3, %rd8;
	@%p2 bra 	$L__BB9_4;
	add.s64 	%rd9, %rd1, 1024;
	// begin inline asm
	ld.global.nc.f32 %f23, [%rd9];
	// end inline asm
	add.f32 	%f51, %f51, %f23;
$L__BB9_4:
	add.s32 	%r7, %r2, 512;
	cvt.u64.u32 	%rd10, %r7;
	setp.le.u64 	%p3, %rd3, %rd10;
	@%p3 bra 	$L__BB9_6;
	add.s64 	%rd11, %rd1, 2048;
	// begin inline asm
	ld.global.nc.f32 %f24, [%rd11];
	// end inline asm
	add.f32 	%f51, %f51, %f24;
$L__BB9_6:
	add.s32 	%r8, %r2, 768;
	cvt.u64.u32 	%rd12, %r8;
	setp.le.u64 	%p4, %rd3, %rd12;
	@%p4 bra 	$L__BB9_8;
	add.s64 	%rd13, %rd1, 3072;
	// begin inline asm
	ld.global.nc.f32 %f25, [%rd13];
	// end inline asm
	add.f32 	%f51, %f51, %f25;
$L__BB9_8:
	add.s32 	%r9, %r2, 1024;
	cvt.u64.u32 	%rd14, %r9;
	setp.le.u64 	%p5, %rd3, %rd14;
	@%p5 bra 	$L__BB9_10;
	add.s64 	%rd15, %rd1, 4096;
	// begin inline asm
	ld.global.nc.f32 %f26, [%rd15];
	// end inline asm
	add.f32 	%f51, %f51, %f26;
$L__BB9_10:
	add.s32 	%r10, %r2, 1280;
	cvt.u64.u32 	%rd16, %r10;
	setp.le.u64 	%p6, %rd3, %rd16;
	@%p6 bra 	$L__BB9_12;
	add.s64 	%rd17, %rd1, 5120;
	// begin inline asm
	ld.global.nc.f32 %f27, [%rd17];
	// end inline asm
	add.f32 	%f51, %f51, %f27;
$L__BB9_12:
	add.s32 	%r11, %r2, 1536;
	cvt.u64.u32 	%rd18, %r11;
	setp.le.u64 	%p7, %rd3, %rd18;
	@%p7 bra 	$L__BB9_14;
	add.s64 	%rd19, %rd1, 6144;
	// begin inline asm
	ld.global.nc.f32 %f28, [%rd19];
	// end inline asm
	add.f32 	%f51, %f51, %f28;
$L__BB9_14:
	add.s32 	%r12, %r2, 1792;
	cvt.u64.u32 	%rd20, %r12;
	setp.le.u64 	%p8, %rd3, %rd20;
	@%p8 bra 	$L__BB9_16;
	add.s64 	%rd21, %rd1, 7168;
	// begin inline asm
	ld.global.nc.f32 %f29, [%rd21];
	// end inline asm
	add.f32 	%f51, %f51, %f29;
$L__BB9_16:
	and.b32  	%r3, %r1, 31;
	mov.b32 	%r13, %f51;
	shfl.sync.down.b32	%r14|%p9, %r13, 16, 31, -1;
	mov.b32 	%f30, %r14;
	add.f32 	%f31, %f51, %f30;
	mov.b32 	%r15, %f31;
	shfl.sync.down.b32	%r16|%p10, %r15, 8, 31, -1;
	mov.b32 	%f32, %r16;
	add.f32 	%f33, %f31, %f32;
	mov.b32 	%r17, %f33;
	shfl.sync.down.b32	%r18|%p11, %r17, 4, 31, -1;
	mov.b32 	%f34, %r18;
	add.f32 	%f35, %f33, %f34;
	mov.b32 	%r19, %f35;
	shfl.sync.down.b32	%r20|%p12, %r19, 2, 31, -1;
	mov.b32 	%f36, %r20;
	add.f32 	%f37, %f35, %f36;
	mov.b32 	%r21, %f37;
	shfl.sync.down.b32	%r22|%p13, %r21, 1, 31, -1;
	mov.b32 	%f38, %r22;
	add.f32 	%f17, %f37, %f38;
	setp.ne.s32 	%p14, %r3, 0;
	@%p14 bra 	$L__BB9_18;
	shr.u32 	%r23, %r1, 3;
	mov.u32 	%r24, _ZZ13kernel_reduceILi256ELi8EffN6device3SumIfEEEvPT1_PKT2_mbT3_E5shmem;
	add.s32 	%r25, %r24, %r23;
	st.shared.f32 	[%r25], %f17;
$L__BB9_18:
	bar.sync 	0;
	setp.gt.u32 	%p15, %r1, 7;
	mov.f32 	%f58, 0f00000000;
	@%p15 bra 	$L__BB9_20;
	shl.b32 	%r26, %r3, 2;
	mov.u32 	%r27, _ZZ13kernel_reduceILi256ELi8EffN6device3SumIfEEEvPT1_PKT2_mbT3_E5shmem;
	add.s32 	%r28, %r27, %r26;
	ld.shared.f32 	%f58, [%r28];
$L__BB9_20:
	setp.gt.u32 	%p16, %r1, 31;
	@%p16 bra 	$L__BB9_23;
	mov.b32 	%r29, %f58;
	shfl.sync.down.b32	%r30|%p17, %r29, 16, 31, -1;
	mov.b32 	%f40, %r30;
	add.f32 	%f41, %f58, %f40;
	mov.b32 	%r31, %f41;
	shfl.sync.down.b32	%r32|%p18, %r31, 8, 31, -1;
	mov.b32 	%f42, %r32;
	add.f32 	%f43, %f41, %f42;
	mov.b32 	%r33, %f43;
	shfl.sync.down.b32	%r34|%p19, %r33, 4, 31, -1;
	mov.b32 	%f44, %r34;
	add.f32 	%f45, %f43, %f44;
	mov.b32 	%r35, %f45;
	shfl.sync.down.b32	%r36|%p20, %r35, 2, 31, -1;
	mov.b32 	%f46, %r36;
	add.f32 	%f47, %f45, %f46;
	mov.b32 	%r37, %f47;
	shfl.sync.down.b32	%r38|%p21, %r37, 1, 31, -1;
	mov.b32 	%f48, %r38;
	add.f32 	%f20, %f47, %f48;
	setp.ne.s32 	%p22, %r1, 0;
	@%p22 bra 	$L__BB9_23;
	cvta.to.global.u64 	%rd22, %rd2;
	atom.global.add.f32 	%f49, [%rd22], %f20;
$L__BB9_23:
	ret;

}
	// .globl	_Z13kernel_reduceILi256ELi8EffN6device3MaxIfEEEvPT1_PKT2_mbT3_
.visible .entry _Z13kernel_reduceILi256ELi8EffN6device3MaxIfEEEvPT1_PKT2_mbT3_(
	.param .u64 .ptr .align 1 _Z13kernel_reduceILi256ELi8EffN6device3MaxIfEEEvPT1_PKT2_mbT3__param_0,
	.param .u64 .ptr .align 1 _Z13kernel_reduceILi256ELi8EffN6device3MaxIfEEEvPT1_PKT2_mbT3__param_1,
	.param .u64 _Z13kernel_reduceILi256ELi8EffN6device3MaxIfEEEvPT1_PKT2_mbT3__param_2,
	.param .u8 _Z13kernel_reduceILi256ELi8EffN6device3MaxIfEEEvPT1_PKT2_mbT3__param_3,
	.param .align 1 .b8 _Z13kernel_reduceILi256ELi8EffN6device3MaxIfEEEvPT1_PKT2_mbT3__param_4[1]
)
.maxntid 256
{
	.local .align 8 .b8 	__local_depot10[8];
	.reg .b64 	%SP;
	.reg .b64 	%SPL;
	.reg .pred 	%p<43>;
	.reg .b32 	%r<41>;
	.reg .b32 	%f<60>;
	.reg .b64 	%rd<30>;
	// demoted variable
	.shared .align 4 .b8 _ZZ13kernel_reduceILi256ELi8EffN6device3MaxIfEEEvPT1_PKT2_mbT3_E5shmem[128];
	mov.u64 	%SPL, __local_depot10;
	ld.param.u64 	%rd8, [_Z13kernel_reduceILi256ELi8EffN6device3MaxIfEEEvPT1_PKT2_mbT3__param_0];
	ld.param.u64 	%rd9, [_Z13kernel_reduceILi256ELi8EffN6device3MaxIfEEEvPT1_PKT2_mbT3__param_1];
	ld.param.u64 	%rd7, [_Z13kernel_reduceILi256ELi8EffN6device3MaxIfEEEvPT1_PKT2_mbT3__param_2];
	cvta.to.global.u64 	%rd1, %rd8;
	mov.u32 	%r4, %ctaid.x;
	shl.b32 	%r5, %r4, 11;
	mov.u32 	%r1, %tid.x;
	or.b32  	%r2, %r5, %r1;
	cvt.u64.u32 	%rd10, %r2;
	setp.le.u64 	%p1, %rd7, %rd10;
	mul.wide.u32 	%rd11, %r2, 4;
	add.s64 	%rd2, %rd9, %rd11;
	mov.f32 	%f52, 0fFF7FFFFF;
	@%p1 bra 	$L__BB10_2;
	// begin inline asm
	ld.global.nc.f32 %f22, [%rd2];
	// end inline asm
	setp.lt.f32 	%p2, %f22, 0fFF7FFFFF;
	selp.f32 	%f52, 0fFF7FFFFF, %f22, %p2;
$L__BB10_2:
	add.s32 	%r6, %r2, 256;
	cvt.u64.u32 	%rd13, %r6;
	setp.le.u64 	%p3, %rd7, %rd13;
	@%p3 bra 	$L__BB10_4;
	add.s64 	%rd14, %rd2, 1024;
	// begin inline asm
	ld.global.nc.f32 %f23, [%rd14];
	// end inline asm
	setp.gt.f32 	%p4, %f52, %f23;
	selp.f32 	%f52, %f52, %f23, %p4;
$L__BB10_4:
	add.s32 	%r7, %r2, 512;
	cvt.u64.u32 	%rd15, %r7;
	setp.le.u64 	%p5, %rd7, %rd15;
	@%p5 bra 	$L__BB10_6;
	add.s64 	%rd16, %rd2, 2048;
	// begin inline asm
	ld.global.nc.f32 %f24, [%rd16];
	// end inline asm
	setp.gt.f32 	%p6, %f52, %f24;
	selp.f32 	%f52, %f52, %f24, %p6;
$L__BB10_6:
	add.s32 	%r8, %r2, 768;
	cvt.u64.u32 	%rd17, %r8;
	setp.le.u64 	%p7, %rd7, %rd17;
	@%p7 bra 	$L__BB10_8;
	add.s64 	%rd18, %rd2, 3072;
	// begin inline asm
	ld.global.nc.f32 %f25, [%rd18];
	// end inline asm
	setp.gt.f32 	%p8, %f52, %f25;
	selp.f32 	%f52, %f52, %f25, %p8;
$L__BB10_8:
	add.s32 	%r9, %r2, 1024;
	cvt.u64.u32 	%rd19, %r9;
	setp.le.u64 	%p9, %rd7, %rd19;
	@%p9 bra 	$L__BB10_10;
	add.s64 	%rd20, %rd2, 4096;
	// begin inline asm
	ld.global.nc.f32 %f26, [%rd20];
	// end inline asm
	setp.gt.f32 	%p10, %f52, %f26;
	selp.f32 	%f52, %f52, %f26, %p10;
$L__BB10_10:
	add.s32 	%r10, %r2, 1280;
	cvt.u64.u32 	%rd21, %r10;
	setp.le.u64 	%p11, %rd7, %rd21;
	@%p11 bra 	$L__BB10_12;
	add.s64 	%rd22, %rd2, 5120;
	// begin inline asm
	ld.global.nc.f32 %f27, [%rd22];
	// end inline asm
	setp.gt.f32 	%p12, %f52, %f27;
	selp.f32 	%f52, %f52, %f27, %p12;
$L__BB10_12:
	add.s32 	%r11, %r2, 1536;
	cvt.u64.u32 	%rd23, %r11;
	setp.le.u64 	%p13, %rd7, %rd23;
	@%p13 bra 	$L__BB10_14;
	add.s64 	%rd24, %rd2, 6144;
	// begin inline asm
	ld.global.nc.f32 %f28, [%rd24];
	// end inline asm
	setp.gt.f32 	%p14, %f52, %f28;
	selp.f32 	%f52, %f52, %f28, %p14;
$L__BB10_14:
	add.s32 	%r12, %r2, 1792;
	cvt.u64.u32 	%rd25, %r12;
	setp.le.u64 	%p15, %rd7, %rd25;
	@%p15 bra 	$L__BB10_16;
	add.s64 	%rd26, %rd2, 7168;
	// begin inline asm
	ld.global.nc.f32 %f29, [%rd26];
	// end inline asm
	setp.gt.f32 	%p16, %f52, %f29;
	selp.f32 	%f52, %f52, %f29, %p16;
$L__BB10_16:
	and.b32  	%r3, %r1, 31;
	mov.b32 	%r13, %f52;
	shfl.sync.down.b32	%r14|%p17, %r13, 16, 31, -1;
	mov.b32 	%f30, %r14;
	setp.gt.f32 	%p18, %f52, %f30;
	selp.f32 	%f31, %f52, %f30, %p18;
	mov.b32 	%r15, %f31;
	shfl.sync.down.b32	%r16|%p19, %r15, 8, 31, -1;
	mov.b32 	%f32, %r16;
	setp.gt.f32 	%p20, %f31, %f32;
	selp.f32 	%f33, %f31, %f32, %p20;
	mov.b32 	%r17, %f33;
	shfl.sync.down.b32	%r18|%p21, %r17, 4, 31, -1;
	mov.b32 	%f34, %r18;
	setp.gt.f32 	%p22, %f33, %f34;
	selp.f32 	%f35, %f33, %f34, %p22;
	mov.b32 	%r19, %f35;
	shfl.sync.down.b32	%r20|%p23, %r19, 2, 31, -1;
	mov.b32 	%f36, %r20;
	setp.gt.f32 	%p24, %f35, %f36;
	selp.f32 	%f37, %f35, %f36, %p24;
	mov.b32 	%r21, %f37;
	shfl.sync.down.b32	%r22|%p25, %r21, 1, 31, -1;
	mov.b32 	%f38, %r22;
	setp.gt.f32 	%p26, %f37, %f38;
	selp.f32 	%f17, %f37, %f38, %p26;
	setp.ne.s32 	%p27, %r3, 0;
	@%p27 bra 	$L__BB10_18;
	shr.u32 	%r23, %r1, 3;
	mov.u32 	%r24, _ZZ13kernel_reduceILi256ELi8EffN6device3MaxIfEEEvPT1_PKT2_mbT3_E5shmem;
	add.s32 	%r25, %r24, %r23;
	st.shared.f32 	[%r25], %f17;
$L__BB10_18:
	bar.sync 	0;
	setp.gt.u32 	%p28, %r1, 7;
	mov.f32 	%f59, 0fFF7FFFFF;
	@%p28 bra 	$L__BB10_20;
	shl.b32 	%r26, %r3, 2;
	mov.u32 	%r27, _ZZ13kernel_reduceILi256ELi8EffN6device3MaxIfEEEvPT1_PKT2_mbT3_E5shmem;
	add.s32 	%r28, %r27, %r26;
	ld.shared.f32 	%f59, [%r28];
$L__BB10_20:
	setp.gt.u32 	%p29, %r1, 31;
	@%p29 bra 	$L__BB10_24;
	mov.b32 	%r29, %f59;
	shfl.sync.down.b32	%r30|%p30, %r29, 16, 31, -1;
	mov.b32 	%f40, %r30;
	setp.gt.f32 	%p31, %f59, %f40;
	selp.f32 	%f41, %f59, %f40, %p31;
	mov.b32 	%r31, %f41;
	shfl.sync.down.b32	%r32|%p32, %r31, 8, 31, -1;
	mov.b32 	%f42, %r32;
	setp.gt.f32 	%p33, %f41, %f42;
	selp.f32 	%f43, %f41, %f42, %p33;
	mov.b32 	%r33, %f43;
	shfl.sync.down.b32	%r34|%p34, %r33, 4, 31, -1;
	mov.b32 	%f44, %r34;
	setp.gt.f32 	%p35, %f43, %f44;
	selp.f32 	%f45, %f43, %f44, %p35;
	mov.b32 	%r35, %f45;
	shfl.sync.down.b32	%r36|%p36, %r35, 2, 31, -1;
	mov.b32 	%f46, %r36;
	setp.gt.f32 	%p37, %f45, %f46;
	selp.f32 	%f47, %f45, %f46, %p37;
	mov.b32 	%r37, %f47;
	shfl.sync.down.b32	%r38|%p38, %r37, 1, 31, -1;
	mov.b32 	%f48, %r38;
	setp.gt.f32 	%p39, %f47, %f48;
	selp.f32 	%f20, %f47, %f48, %p39;
	setp.ne.s32 	%p40, %r1, 0;
	@%p40 bra 	$L__BB10_24;
	add.u64 	%rd3, %SPL, 0;
	ld.global.u64 	%rd29, [%rd1];
$L__BB10_23:
	mov.b64 	{%r39, %r40}, %rd29;
	mov.b32 	%f49, %r39;
	setp.gt.f32 	%p41, %f49, %f20;
	selp.f32 	%f50, %f49, %f20, %p41;
	st.local.f32 	[%rd3], %f50;
	ld.local.u64 	%rd28, [%rd3];
	atom.relaxed.global.cas.b64 	%rd6, [%rd1], %rd29, %rd28;
	setp.ne.s64 	%p42, %rd29, %rd6;
	mov.u64 	%rd29, %rd6;
	@%p42 bra 	$L__BB10_23;
$L__BB10_24:
	ret;

}
	// .globl	_Z13kernel_reduceILi256ELi8EffN6device3MinIfEEEvPT1_PKT2_mbT3_
.visible .entry _Z13kernel_reduceILi256ELi8EffN6device3MinIfEEEvPT1_PKT2_mbT3_(
	.param .u64 .ptr .align 1 _Z13kernel_reduceILi256ELi8EffN6device3MinIfEEEvPT1_PKT2_mbT3__param_0,
	.param .u64 .ptr .align 1 _Z13kernel_reduceILi256ELi8EffN6device3MinIfEEEvPT1_PKT2_mbT3__param_1,
	.param .u64 _Z13kernel_reduceILi256ELi8EffN6device3MinIfEEEvPT1_PKT2_mbT3__param_2,
	.param .u8 _Z13kernel_reduceILi256ELi8EffN6device3MinIfEEEvPT1_PKT2_mbT3__param_3,
	.param .align 1 .b8 _Z13kernel_reduceILi256ELi8EffN6device3MinIfEEEvPT1_PKT2_mbT3__param_4[1]
)
.maxntid 256
{
	.local .align 8 .b8 	__local_depot11[8];
	.reg .b64 	%SP;
	.reg .b64 	%SPL;
	.reg .pred 	%p<43>;
	.reg .b32 	%r<41>;
	.reg .b32 	%f<60>;
	.reg .b64 	%rd<30>;
	// demoted variable
	.shared .align 4 .b8 _ZZ13kernel_reduceILi256ELi8EffN6device3MinIfEEEvPT1_PKT2_mbT3_E5shmem[128];
	mov.u64 	%SPL, __local_depot11;
	ld.param.u64 	%rd8, [_Z13kernel_reduceILi256ELi8EffN6device3MinIfEEEvPT1_PKT2_mbT3__param_0];
	ld.param.u64 	%rd9, [_Z13kernel_reduceILi256ELi8EffN6device3MinIfEEEvPT1_PKT2_mbT3__param_1];
	ld.param.u64 	%rd7, [_Z13kernel_reduceILi256ELi8EffN6device3MinIfEEEvPT1_PKT2_mbT3__param_2];
	cvta.to.global.u64 	%rd1, %rd8;
	mov.u32 	%r4, %ctaid.x;
	shl.b32 	%r5, %r4, 11;
	mov.u32 	%r1, %tid.x;
	or.b32  	%r2, %r5, %r1;
	cvt.u64.u32 	%rd10, %r2;
	setp.le.u64 	%p1, %rd7, %rd10;
	mul.wide.u32 	%rd11, %r2, 4;
	add.s64 	%rd2, %rd9, %rd11;
	mov.f32 	%f52, 0f7F7FFFFF;
	@%p1 bra 	$L__BB11_2;
	// begin inline asm
	ld.global.nc.f32 %f22, [%rd2];
	// end inline asm
	setp.gt.f32 	%p2, %f22, 0f7F7FFFFF;
	selp.f32 	%f52, 0f7F7FFFFF, %f22, %p2;
$L__BB11_2:
	add.s32 	%r6, %r2, 256;
	cvt.u64.u32 	%rd13, %r6;
	setp.le.u64 	%p3, %rd7, %rd13;
	@%p3 bra 	$L__BB11_4;
	add.s64 	%rd14, %rd2, 1024;
	// begin inline asm
	ld.global.nc.f32 %f23, [%rd14];
	// end inline asm
	setp.lt.f32 	%p4, %f52, %f23;
	selp.f32 	%f52, %f52, %f23, %p4;
$L__BB11_4:
	add.s32 	%r7, %r2, 512;
	cvt.u64.u32 	%rd15, %r7;
	setp.le.u64 	%p5, %rd7, %rd15;
	@%p5 bra 	$L__BB11_6;
	add.s64 	%rd16, %rd2, 2048;
	// begin inline asm
	ld.global.nc.f32 %f24, [%rd16];
	// end inline asm
	setp.lt.f32 	%p6, %f52, %f24;
	selp.f32 	%f52, %f52, %f24, %p6;
$L__BB11_6:
	add.s32 	%r8, %r2, 768;
	cvt.u64.u32 	%rd17, %r8;
	setp.le.u64 	%p7, %rd7, %rd17;
	@%p7 bra 	$L__BB11_8;
	add.s64 	%rd18, %rd2, 3072;
	// begin inline asm
	ld.global.nc.f32 %f25, [%rd18];
	// end inline asm
	setp.lt.f32 	%p8, %f52, %f25;
	selp.f32 	%f52, %f52, %f25, %p8;
$L__BB11_8:
	add.s32 	%r9, %r2, 1024;
	cvt.u64.u32 	%rd19, %r9;
	setp.le.u64 	%p9, %rd7, %rd19;
	@%p9 bra 	$L__BB11_10;
	add.s64 	%rd20, %rd2, 4096;
	// begin inline asm
	ld.global.nc.f32 %f26, [%rd20];
	// end inline asm
	setp.lt.f32 	%p10, %f52, %f26;
	selp.f32 	%f52, %f52, %f26, %p10;
$L__BB11_10:
	add.s32 	%r10, %r2, 1280;
	cvt.u64.u32 	%rd21, %r10;
	setp.le.u64 	%p11, %rd7, %rd21;
	@%p11 bra 	$L__BB11_12;
	add.s64 	%rd22, %rd2, 5120;
	// begin inline asm
	ld.global.nc.f32 %f27, [%rd22];
	// end inline asm
	setp.lt.f32 	%p12, %f52, %f27;
	selp.f32 	%f52, %f52, %f27, %p12;
$L__BB11_12:
	add.s32 	%r11, %r2, 1536;
	cvt.u64.u32 	%rd23, %r11;
	setp.le.u64 	%p13, %rd7, %rd23;
	@%p13 bra 	$L__BB11_14;
	add.s64 	%rd24, %rd2, 6144;
	// begin inline asm
	ld.global.nc.f32 %f28, [%rd24];
	// end inline asm
	setp.lt.f32 	%p14, %f52, %f28;
	selp.f32 	%f52, %f52, %f28, %p14;
$L__BB11_14:
	add.s32 	%r12, %r2, 1792;
	cvt.u64.u32 	%rd25, %r12;
	setp.le.u64 	%p15, %rd7, %rd25;
	@%p15 bra 	$L__BB11_16;
	add.s64 	%rd26, %rd2, 7168;
	// begin inline asm
	ld.global.nc.f32 %f29, [%rd26];
	// end inline asm
	setp.lt.f32 	%p16, %f52, %f29;
	selp.f32 	%f52, %f52, %f29, %p16;
$L__BB11_16:
	and.b32  	%r3, %r1, 31;
	mov.b32 	%r13, %f52;
	shfl.sync.down.b32	%r14|%p17, %r13, 16, 31, -1;
	mov.b32 	%f30, %r14;
	setp.lt.f32 	%p18, %f52, %f30;
	selp.f32 	%f31, %f52, %f30, %p18;
	mov.b32 	%r15, %f31;
	shfl.sync.down.b32	%r16|%p19, %r15, 8, 31, -1;
	mov.b32 	%f32, %r16;
	setp.lt.f32 	%p20, %f31, %f32;
	selp.f32 	%f33, %f31, %f32, %p20;
	mov.b32 	%r17, %f33;
	shfl.sync.down.b32	%r18|%p21, %r17, 4, 31, -1;
	mov.b32 	%f34, %r18;
	setp.lt.f32 	%p22, %f33, %f34;
	selp.f32 	%f35, %f33, %f34, %p22;
	mov.b32 	%r19, %f35;
	shfl.sync.down.b32	%r20|%p23, %r19, 2, 31, -1;
	mov.b32 	%f36, %r20;
	setp.lt.f32 	%p24, %f35, %f36;
	selp.f32 	%f37, %f35, %f36, %p24;
	mov.b32 	%r21, %f37;
	shfl.sync.down.b32	%r22|%p25, %r21, 1, 31, -1;
	mov.b32 	%f38, %r22;
	setp.lt.f32 	%p26, %f37, %f38;
	selp.f32 	%f17, %f37, %f38, %p26;
	setp.ne.s32 	%p27, %r3, 0;
	@%p27 bra 	$L__BB11_18;
	shr.u32 	%r23, %r1, 3;
	mov.u32 	%r24, _ZZ13kernel_reduceILi256ELi8EffN6device3MinIfEEEvPT1_PKT2_mbT3_E5shmem;
	add.s32 	%r25, %r24, %r23;
	st.shared.f32 	[%r25], %f17;
$L__BB11_18:
	bar.sync 	0;
	setp.gt.u32 	%p28, %r1, 7;
	mov.f32 	%f59, 0f7F7FFFFF;
	@%p28 bra 	$L__BB11_20;
	shl.b32 	%r26, %r3, 2;
	mov.u32 	%r27, _ZZ13kernel_reduceILi256ELi8EffN6device3MinIfEEEvPT1_PKT2_mbT3_E5shmem;
	add.s32 	%r28, %r27, %r26;
	ld.shared.f32 	%f59, [%r28];
$L__BB11_20:
	setp.gt.u32 	%p29, %r1, 31;
	@%p29 bra 	$L__BB11_24;
	mov.b32 	%r29, %f59;
	shfl.sync.down.b32	%r30|%p30, %r29, 16, 31, -1;
	mov.b32 	%f40, %r30;
	setp.lt.f32 	%p31, %f59, %f40;
	selp.f32 	%f41, %f59, %f40, %p31;
	mov.b32 	%r31, %f41;
	shfl.sync.down.b32	%r32|%p32, %r31, 8, 31, -1;
	mov.b32 	%f42, %r32;
	setp.lt.f32 	%p33, %f41, %f42;
	selp.f32 	%f43, %f41, %f42, %p33;
	mov.b32 	%r33, %f43;
	shfl.sync.down.b32	%r34|%p34, %r33, 4, 31, -1;
	mov.b32 	%f44, %r34;
	setp.lt.f32 	%p35, %f43, %f44;
	selp.f32 	%f45, %f43, %f44, %p35;
	mov.b32 	%r35, %f45;
	shfl.sync.down.b32	%r36|%p36, %r35, 2, 31, -1;
	mov.b32 	%f46, %r36;
	setp.lt.f32 	%p37, %f45, %f46;
	selp.f32 	%f47, %f45, %f46, %p37;
	mov.b32 	%r37, %f47;
	shfl.sync.down.b32	%r38|%p38, %r37, 1, 31, -1;
	mov.b32 	%f48, %r38;
	setp.lt.f32 	%p39, %f47, %f48;
	selp.f32 	%f20, %f47, %f48, %p39;
	setp.ne.s32 	%p40, %r1, 0;
	@%p40 bra 	$L__BB11_24;
	add.u64 	%rd3, %SPL, 0;
	ld.global.u64 	%rd29, [%rd1];
$L__BB11_23:
	mov.b64 	{%r39, %r40}, %rd29;
	mov.b32 	%f49, %r39;
	setp.lt.f32 	%p41, %f49, %f20;
	selp.f32 	%f50, %f49, %f20, %p41;
	st.local.f32 	[%rd3], %f50;
	ld.local.u64 	%rd28, [%rd3];
	atom.relaxed.global.cas.b64 	%rd6, [%rd1], %rd29, %rd28;
	setp.ne.s64 	%p42, %rd29, %rd6;
	mov.u64 	%rd29, %rd6;
	@%p42 bra 	$L__BB11_23;
$L__BB11_24:
	ret;

}
	// .globl	_Z10initKernelIdN6device3SumIdEEEvPT_T0_
.visible .entry _Z10initKernelIdN6device3SumIdEEEvPT_T0_(
	.param .u64 .ptr .align 1 _Z10initKernelIdN6device3SumIdEEEvPT_T0__param_0,
	.param .align 1 .b8 _Z10initKernelIdN6device3SumIdEEEvPT_T0__param_1[1]
)
{
	.reg .pred 	%p<2>;
	.reg .b32 	%r<2>;
	.reg .b64 	%rd<4>;

	ld.param.u64 	%rd1, [_Z10initKernelIdN6device3SumIdEEEvPT_T0__param_0];
	mov.u32 	%r1, %tid.x;
	setp.ne.s32 	%p1, %r1, 0;
	@%p1 bra 	$L__BB12_2;
	cvta.to.global.u64 	%rd2, %rd1;
	mov.b64 	%rd3, 0;
	st.global.u64 	[%rd2], %rd3;
$L__BB12_2:
	ret;

}
	// .globl	_Z10initKernelIdN6device3MaxIdEEEvPT_T0_
.visible .entry _Z10initKernelIdN6device3MaxIdEEEvPT_T0_(
	.param .u64 .ptr .align 1 _Z10initKernelIdN6device3MaxIdEEEvPT_T0__param_0,
	.param .align 1 .b8 _Z10initKernelIdN6device3MaxIdEEEvPT_T0__param_1[1]
)
{
	.reg .pred 	%p<2>;
	.reg .b32 	%r<2>;
	.reg .b64 	%rd<4>;

	ld.param.u64 	%rd1, [_Z10initKernelIdN6device3MaxIdEEEvPT_T0__param_0];
	mov.u32 	%r1, %tid.x;
	setp.ne.s32 	%p1, %r1, 0;
	@%p1 bra 	$L__BB13_2;
	cvta.to.global.u64 	%rd2, %rd1;
	mov.b64 	%rd3, -4503599627370497;
	st.global.u64 	[%rd2], %rd3;
$L__BB13_2:
	ret;

}
	// .globl	_Z10initKernelIdN6device3MinIdEEEvPT_T0_
.visible .entry _Z10initKernelIdN6device3MinIdEEEvPT_T0_(
	.param .u64 .ptr .align 1 _Z10initKernelIdN6device3MinIdEEEvPT_T0__param_0,
	.param .align 1 .b8 _Z10initKernelIdN6device3MinIdEEEvPT_T0__param_1[1]
)
{
	.reg .pred 	%p<2>;
	.reg .b32 	%r<2>;
	.reg .b64 	%rd<4>;

	ld.param.u64 	%rd1, [_Z10initKernelIdN6device3MinIdEEEvPT_T0__param_0];
	mov.u32 	%r1, %tid.x;
	setp.ne.s32 	%p1, %r1, 0;
	@%p1 bra 	$L__BB14_2;
	cvta.to.global.u64 	%rd2, %rd1;
	mov.b64 	%rd3, 9218868437227405311;
	st.global.u64 	[%rd2], %rd3;
$L__BB14_2:
	ret;

}
	// .globl	_Z13kernel_reduceILi256ELi8EddN6device3SumIdEEEvPT1_PKT2_mbT3_
.visible .entry _Z13kernel_reduceILi256ELi8EddN6device3SumIdEEEvPT1_PKT2_mbT3_(
	.param .u64 .ptr .align 1 _Z13kernel_reduceILi256ELi8EddN6device3SumIdEEEvPT1_PKT2_mbT3__param_0,
	.param .u64 .ptr .align 1 _Z13kernel_reduceILi256ELi8EddN6device3SumIdEEEvPT1_PKT2_mbT3__param_1,
	.param .u64 _Z13kernel_reduceILi256ELi8EddN6device3SumIdEEEvPT1_PKT2_mbT3__param_2,
	.param .u8 _Z13kernel_reduceILi256ELi8EddN6device3SumIdEEEvPT1_PKT2_mbT3__param_3,
	.param .align 1 .b8 _Z13kernel_reduceILi256ELi8EddN6device3SumIdEEEvPT1_PKT2_mbT3__param_4[1]
)
.maxntid 256
{
	.reg .pred 	%p<33>;
	.reg .b32 	%r<59>;
	.reg .b64 	%rd<23>;
	.reg .b64 	%fd<61>;
	// demoted variable
	.shared .align 8 .b8 _ZZ13kernel_reduceILi256ELi8EddN6device3SumIdEEEvPT1_PKT2_mbT3_E5shmem[256];
	ld.param.u64 	%rd2, [_Z13kernel_reduceILi256ELi8EddN6device3SumIdEEEvPT1_PKT2_mbT3__param_0];
	ld.param.u64 	%rd4, [_Z13kernel_reduceILi256ELi8EddN6device3SumIdEEEvPT1_PKT2_mbT3__param_1];
	ld.param.u64 	%rd3, [_Z13kernel_reduceILi256ELi8EddN6device3SumIdEEEvPT1_PKT2_mbT3__param_2];
	mov.u32 	%r4, %ctaid.x;
	shl.b32 	%r5, %r4, 11;
	mov.u32 	%r1, %tid.x;
	or.b32  	%r2, %r5, %r1;
	cvt.u64.u32 	%rd5, %r2;
	setp.le.u64 	%p1, %rd3, %rd5;
	mul.wide.u32 	%rd6, %r2, 8;
	add.s64 	%rd1, %rd4, %rd6;
	mov.f64 	%fd53, 0d0000000000000000;
	@%p1 bra 	$L__BB15_2;
	// begin inline asm
	ld.global.nc.f64 %fd22, [%rd1];
	// end inline asm
	add.f64 	%fd53, %fd22, 0d0000000000000000;
$L__BB15_2:
	add.s32 	%r6, %r2, 256;
	cvt.u64.u32 	%rd8, %r6;
	setp.le.u64 	%p2, %rd3, %rd8;
	@%p2 bra 	$L__BB15_4;
	add.s64 	%rd9, %rd1, 2048;
	// begin inline asm
	ld.global.nc.f64 %fd23, [%rd9];
	// end inline asm
	add.f64 	%fd53, %fd53, %fd23;
$L__BB15_4:
	add.s32 	%r7, %r2, 512;
	cvt.u64.u32 	%rd10, %r7;
	setp.le.u64 	%p3, %rd3, %rd10;
	@%p3 bra 	$L__BB15_6;
	add.s64 	%rd11, %rd1, 4096;
	// begin inline asm
	ld.global.nc.f64 %fd24, [%rd11];
	// end inline asm
	add.f64 	%fd53, %fd53, %fd24;
$L__BB15_6:
	add.s32 	%r8, %r2, 768;
	cvt.u64.u32 	%rd12, %r8;
	setp.le.u64 	%p4, %rd3, %rd12;
	@%p4 bra 	$L__BB15_8;
	add.s64 	%rd13, %rd1, 6144;
	// begin inline asm
	ld.global.nc.f64 %fd25, [%rd13];
	// end inline asm
	add.f64 	%fd53, %fd53, %fd25;
$L__BB15_8:
	add.s32 	%r9, %r2, 1024;
	cvt.u64.u32 	%rd14, %r9;
	setp.le.u64 	%p5, %rd3, %rd14;
	@%p5 bra 	$L__BB15_10;
	add.s64 	%rd15, %rd1, 8192;
	// begin inline asm
	ld.global.nc.f64 %fd26, [%rd15];
	// end inline asm
	add.f64 	%fd53, %fd53, %fd26;
$L__BB15_10:
	add.s32 	%r10, %r2, 1280;
	cvt.u64.u32 	%rd16, %r10;
	setp.le.u64 	%p6, %rd3, %rd16;
	@%p6 bra 	$L__BB15_12;
	add.s64 	%rd17, %rd1, 10240;
	// begin inline asm
	ld.global.nc.f64 %fd27, [%rd17];
	// end inline asm
	add.f64 	%fd53, %fd53, %fd27;
$L__BB15_12:
	add.s32 	%r11, %r2, 1536;
	cvt.u64.u32 	%rd18, %r11;
	setp.le.u64 	%p7, %rd3, %rd18;
	@%p7 bra 	$L__BB15_14;
	add.s64 	%rd19, %rd1, 12288;
	// begin inline asm
	ld.global.nc.f64 %fd28, [%rd19];
	// end inline asm
	add.f64 	%fd53, %fd53, %fd28;
$L__BB15_14:
	add.s32 	%r12, %r2, 1792;
	cvt.u64.u32 	%rd20, %r12;
	setp.le.u64 	%p8, %rd3, %rd20;
	@%p8 bra 	$L__BB15_16;
	add.s64 	%rd21, %rd1, 14336;
	// begin inline asm
	ld.global.nc.f64 %fd29, [%rd21];
	// end inline asm
	add.f64 	%fd53, %fd53, %fd29;
$L__BB15_16:
	and.b32  	%r3, %r1, 31;
	// begin inline asm
	mov.b64 {%r13,%r14}, %fd53;
	// end inline asm
	shfl.sync.down.b32	%r16|%p9, %r14, 16, 31, -1;
	shfl.sync.down.b32	%r15|%p10, %r13, 16, 31, -1;
	// begin inline asm
	mov.b64 %fd31, {%r15,%r16};
	// end inline asm
	add.f64 	%fd32, %fd53, %fd31;
	// begin inline asm
	mov.b64 {%r17,%r18}, %fd32;
	// end inline asm
	shfl.sync.down.b32	%r20|%p11, %r18, 8, 31, -1;
	shfl.sync.down.b32	%r19|%p12, %r17, 8, 31, -1;
	// begin inline asm
	mov.b64 %fd33, {%r19,%r20};
	// end inline asm
	add.f64 	%fd34, %fd32, %fd33;
	// begin inline asm
	mov.b64 {%r21,%r22}, %fd34;
	// end inline asm
	shfl.sync.down.b32	%r24|%p13, %r22, 4, 31, -1;
	shfl.sync.down.b32	%r23|%p14, %r21, 4, 31, -1;
	// begin inline asm
	mov.b64 %fd35, {%r23,%r24};
	// end inline asm
	add.f64 	%fd36, %fd34, %fd35;
	// begin inline asm
	mov.b64 {%r25,%r26}, %fd36;
	// end inline asm
	shfl.sync.down.b32	%r28|%p15, %r26, 2, 31, -1;
	shfl.sync.down.b32	%r27|%p16, %r25, 2, 31, -1;
	// begin inline asm
	mov.b64 %fd37, {%r27,%r28};
	// end inline asm
	add.f64 	%fd38, %fd36, %fd37;
	// begin inline asm
	mov.b64 {%r29,%r30}, %fd38;
	// end inline asm
	shfl.sync.down.b32	%r32|%p17, %r30, 1, 31, -1;
	shfl.sync.down.b32	%r31|%p18, %r29, 1, 31, -1;
	// begin inline asm
	mov.b64 %fd39, {%r31,%r32};
	// end inline asm
	add.f64 	%fd17, %fd38, %fd39;
	setp.ne.s32 	%p19, %r3, 0;
	@%p19 bra 	$L__BB15_18;
	shr.u32 	%r33, %r1, 2;
	mov.u32 	%r34, _ZZ13kernel_reduceILi256ELi8EddN6device3SumIdEEEvPT1_PKT2_mbT3_E5shmem;
	add.s32 	%r35, %r34, %r33;
	st.shared.f64 	[%r35], %fd17;
$L__BB15_18:
	bar.sync 	0;
	setp.gt.u32 	%p20, %r1, 7;
	mov.f64 	%fd60, 0d0000000000000000;
	@%p20 bra 	$L__BB15_20;
	shl.b32 	%r36, %r3, 3;
	mov.u32 	%r37, _ZZ13kernel_reduceILi256ELi8EddN6device3SumIdEEEvPT1_PKT2_mbT3_E5shmem;
	add.s32 	%r38, %r37, %r36;
	ld.shared.f64 	%fd60, [%r38];
$L__BB15_20:
	setp.gt.u32 	%p21, %r1, 31;
	@%p21 bra 	$L__BB15_23;
	// begin inline asm
	mov.b64 {%r39,%r40}, %fd60;
	// end inline asm
	shfl.sync.down.b32	%r42|%p22, %r40, 16, 31, -1;
	shfl.sync.down.b32	%r41|%p23, %r39, 16, 31, -1;
	// begin inline asm
	mov.b64 %fd42, {%r41,%r42};
	// end inline asm
	add.f64 	%fd43, %fd60, %fd42;
	// begin inline asm
	mov.b64 {%r43,%r44}, %fd43;
	// end inline asm
	shfl.sync.down.b32	%r46|%p24, %r44, 8, 31, -1;
	shfl.sync.down.b32	%r45|%p25, %r43, 8, 31, -1;
	// begin inline asm
	mov.b64 %fd44, {%r45,%r46};
	// end inline asm
	add.f64 	%fd45, %fd43, %fd44;
	// begin inline asm
	mov.b64 {%r47,%r48}, %fd45;
	// end inline asm
	shfl.sync.down.b32	%r50|%p26, %r48, 4, 31, -1;
	shfl.sync.down.b32	%r49|%p27, %r47, 4, 31, -1;
	// begin inline asm
	mov.b64 %fd46, {%r49,%r50};
	// end inline asm
	add.f64 	%fd47, %fd45, %fd46;
	// begin inline asm
	mov.b64 {%r51,%r52}, %fd47;
	// end inline asm
	shfl.sync.down.b32	%r54|%p28, %r52, 2, 31, -1;
	shfl.sync.down.b32	%r53|%p29, %r51, 2, 31, -1;
	// begin inline asm
	mov.b64 %fd48, {%r53,%r54};
	// end inline asm
	add.f64 	%fd49, %fd47, %fd48;
	// begin inline asm
	mov.b64 {%r55,%r56}, %fd49;
	// end inline asm
	shfl.sync.down.b32	%r58|%p30, %r56, 1, 31, -1;
	shfl.sync.down.b32	%r57|%p31, %r55, 1, 31, -1;
	// begin inline asm
	mov.b64 %fd50, {%r57,%r58};
	// end inline asm
	add.f64 	%fd20, %fd49, %fd50;
	setp.ne.s32 	%p32, %r1, 0;
	@%p32 bra 	$L__BB15_23;
	cvta.to.global.u64 	%rd22, %rd2;
	atom.global.add.f64 	%fd51, [%rd22], %fd20;
$L__BB15_23:
	ret;

}
	// .globl	_Z13kernel_reduceILi256ELi8EddN6device3MaxIdEEEvPT1_PKT2_mbT3_
.visible .entry _Z13kernel_reduceILi256ELi8EddN6device3MaxIdEEEvPT1_PKT2_mbT3_(
	.param .u64 .ptr .align 1 _Z13kernel_reduceILi256ELi8EddN6device3MaxIdEEEvPT1_PKT2_mbT3__param_0,
	.param .u64 .ptr .align 1 _Z13kernel_reduceILi256ELi8EddN6device3MaxIdEEEvPT1_PKT2_mbT3__param_1,
	.param .u64 _Z13kernel_reduceILi256ELi8EddN6device3MaxIdEEEvPT1_PKT2_mbT3__param_2,
	.param .u8 _Z13kernel_reduceILi256ELi8EddN6device3MaxIdEEEvPT1_PKT2_mbT3__param_3,
	.param .align 1 .b8 _Z13kernel_reduceILi256ELi8EddN6device3MaxIdEEEvPT1_PKT2_mbT3__param_4[1]
)
.maxntid 256
{
	.reg .pred 	%p<53>;
	.reg .b32 	%r<59>;
	.reg .b64 	%rd<28>;
	.reg .b64 	%fd<62>;
	// demoted variable
	.shared .align 8 .b8 _ZZ13kernel_reduceILi256ELi8EddN6device3MaxIdEEEvPT1_PKT2_mbT3_E5shmem[256];
	ld.param.u64 	%rd7, [_Z13kernel_reduceILi256ELi8EddN6device3MaxIdEEEvPT1_PKT2_mbT3__param_0];
	ld.param.u64 	%rd8, [_Z13kernel_reduceILi256ELi8EddN6device3MaxIdEEEvPT1_PKT2_mbT3__param_1];
	ld.param.u64 	%rd6, [_Z13kernel_reduceILi256ELi8EddN6device3MaxIdEEEvPT1_PKT2_mbT3__param_2];
	cvta.to.global.u64 	%rd1, %rd7;
	mov.u32 	%r4, %ctaid.x;
	shl.b32 	%r5, %r4, 11;
	mov.u32 	%r1, %tid.x;
	or.b32  	%r2, %r5, %r1;
	cvt.u64.u32 	%rd9, %r2;
	setp.le.u64 	%p1, %rd6, %rd9;
	mul.wide.u32 	%rd10, %r2, 8;
	add.s64 	%rd2, %rd8, %rd10;
	mov.f64 	%fd54, 0dFFEFFFFFFFFFFFFF;
	@%p1 bra 	$L__BB16_2;
	// begin inline asm
	ld.global.nc.f64 %fd22, [%rd2];
	// end inline asm
	setp.lt.f64 	%p2, %fd22, 0dFFEFFFFFFFFFFFFF;
	selp.f64 	%fd54, 0dFFEFFFFFFFFFFFFF, %fd22, %p2;
$L__BB16_2:
	add.s32 	%r6, %r2, 256;
	cvt.u64.u32 	%rd12, %r6;
	setp.le.u64 	%p3, %rd6, %rd12;
	@%p3 bra 	$L__BB16_4;
	add.s64 	%rd13, %rd2, 2048;
	// begin inline asm
	ld.global.nc.f64 %fd23, [%rd13];
	// end inline asm
	setp.gt.f64 	%p4, %fd54, %fd23;
	selp.f64 	%fd54, %fd54, %fd23, %p4;
$L__BB16_4:
	add.s32 	%r7, %r2, 512;
	cvt.u64.u32 	%rd14, %r7;
	setp.le.u64 	%p5, %rd6, %rd14;
	@%p5 bra 	$L__BB16_6;
	add.s64 	%rd15, %rd2, 4096;
	// begin inline asm
	ld.global.nc.f64 %fd24, [%rd15];
	// end inline asm
	setp.gt.f64 	%p6, %fd54, %fd24;
	selp.f64 	%fd54, %fd54, %fd24, %p6;
$L__BB16_6:
	add.s32 	%r8, %r2, 768;
	cvt.u64.u32 	%rd16, %r8;
	setp.le.u64 	%p7, %rd6, %rd16;
	@%p7 bra 	$L__BB16_8;
	add.s64 	%rd17, %rd2, 6144;
	// begin inline asm
	ld.global.nc.f64 %fd25, [%rd17];
	// end inline asm
	setp.gt.f64 	%p8, %fd54, %fd25;
	selp.f64 	%fd54, %fd54, %fd25, %p8;
$L__BB16_8:
	add.s32 	%r9, %r2, 1024;
	cvt.u64.u32 	%rd18, %r9;
	setp.le.u64 	%p9, %rd6, %rd18;
	@%p9 bra 	$L__BB16_10;
	add.s64 	%rd19, %rd2, 8192;
	// begin inline asm
	ld.global.nc.f64 %fd26, [%rd19];
	// end inline asm
	setp.gt.f64 	%p10, %fd54, %fd26;
	selp.f64 	%fd54, %fd54, %fd26, %p10;
$L__BB16_10:
	add.s32 	%r10, %r2, 1280;
	cvt.u64.u32 	%rd20, %r10;
	setp.le.u64 	%p11, %rd6, %rd20;
	@%p11 bra 	$L__BB16_12;
	add.s64 	%rd21, %rd2, 10240;
	// begin inline asm
	ld.global.nc.f64 %fd27, [%rd21];
	// end inline asm
	setp.gt.f64 	%p12, %fd54, %fd27;
	selp.f64 	%fd54, %fd54, %fd27, %p12;
$L__BB16_12:
	add.s32 	%r11, %r2, 1536;
	cvt.u64.u32 	%rd22, %r11;
	setp.le.u64 	%p13, %rd6, %rd22;
	@%p13 bra 	$L__BB16_14;
	add.s64 	%rd23, %rd2, 12288;
	// begin inline asm
	ld.global.nc.f64 %fd28, [%rd23];
	// end inline asm
	setp.gt.f64 	%p14, %fd54, %fd28;
	selp.f64 	%fd54, %fd54, %fd28, %p14;
$L__BB16_14:
	add.s32 	%r12, %r2, 1792;
	cvt.u64.u32 	%rd24, %r12;
	setp.le.u64 	%p15, %rd6, %rd24;
	@%p15 bra 	$L__BB16_16;
	add.s64 	%rd25, %rd2, 14336;
	// begin inline asm
	ld.global.nc.f64 %fd29, [%rd25];
	// end inline asm
	setp.gt.f64 	%p16, %fd54, %fd29;
	selp.f64 	%fd54, %fd54, %fd29, %p16;
$L__BB16_16:
	and.b32  	%r3, %r1, 31;
	// begin inline asm
	mov.b64 {%r13,%r14}, %fd54;
	// end inline asm
	shfl.sync.down.b32	%r16|%p17, %r14, 16, 31, -1;
	shfl.sync.down.b32	%r15|%p18, %r13, 16, 31, -1;
	// begin inline asm
	mov.b64 %fd31, {%r15,%r16};
	// end inline asm
	setp.gt.f64 	%p19, %fd54, %fd31;
	selp.f64 	%fd32, %fd54, %fd31, %p19;
	// begin inline asm
	mov.b64 {%r17,%r18}, %fd32;
	// end inline asm
	shfl.sync.down.b32	%r20|%p20, %r18, 8, 31, -1;
	shfl.sync.down.b32	%r19|%p21, %r17, 8, 31, -1;
	// begin inline asm
	mov.b64 %fd33, {%r19,%r20};
	// end inline asm
	setp.gt.f64 	%p22, %fd32, %fd33;
	selp.f64 	%fd34, %fd32, %fd33, %p22;
	// begin inline asm
	mov.b64 {%r21,%r22}, %fd34;
	// end inline asm
	shfl.sync.down.b32	%r24|%p23, %r22, 4, 31, -1;
	shfl.sync.down.b32	%r23|%p24, %r21, 4, 31, -1;
	// begin inline asm
	mov.b64 %fd35, {%r23,%r24};
	// end inline asm
	setp.gt.f64 	%p25, %fd34, %fd35;
	selp.f64 	%fd36, %fd34, %fd35, %p25;
	// begin inline asm
	mov.b64 {%r25,%r26}, %fd36;
	// end inline asm
	shfl.sync.down.b32	%r28|%p26, %r26, 2, 31, -1;
	shfl.sync.down.b32	%r27|%p27, %r25, 2, 31, -1;
	// begin inline asm
	mov.b64 %fd37, {%r27,%r28};
	// end inline asm
	setp.gt.f64 	%p28, %fd36, %fd37;
	selp.f64 	%fd38, %fd36, %fd37, %p28;
	// begin inline asm
	mov.b64 {%r29,%r30}, %fd38;
	// end inline asm
	shfl.sync.down.b32	%r32|%p29, %r30, 1, 31, -1;
	shfl.sync.down.b32	%r31|%p30, %r29, 1, 31, -1;
	// begin inline asm
	mov.b64 %fd39, {%r31,%r32};
	// end inline asm
	setp.gt.f64 	%p31, %fd38, %fd39;
	selp.f64 	%fd17, %fd38, %fd39, %p31;
	setp.ne.s32 	%p32, %r3, 0;
	@%p32 bra 	$L__BB16_18;
	shr.u32 	%r33, %r1, 2;
	mov.u32 	%r34, _ZZ13kernel_reduceILi256ELi8EddN6device3MaxIdEEEvPT1_PKT2_mbT3_E5shmem;
	add.s32 	%r35, %r34, %r33;
	st.shared.f64 	[%r35], %fd17;
$L__BB16_18:
	bar.sync 	0;
	setp.gt.u32 	%p33, %r1, 7;
	mov.f64 	%fd61, 0dFFEFFFFFFFFFFFFF;
	@%p33 bra 	$L__BB16_20;
	shl.b32 	%r36, %r3, 3;
	mov.u32 	%r37, _ZZ13kernel_reduceILi256ELi8EddN6device3MaxIdEEEvPT1_PKT2_mbT3_E5shmem;
	add.s32 	%r38, %r37, %r36;
	ld.shared.f64 	%fd61, [%r38];
$L__BB16_20:
	setp.gt.u32 	%p34, %r1, 31;
	@%p34 bra 	$L__BB16_24;
	// begin inline asm
	mov.b64 {%r39,%r40}, %fd61;
	// end inline asm
	shfl.sync.down.b32	%r42|%p35, %r40, 16, 31, -1;
	shfl.sync.down.b32	%r41|%p36, %r39, 16, 31, -1;
	// begin inline asm
	mov.b64 %fd42, {%r41,%r42};
	// end inline asm
	setp.gt.f64 	%p37, %fd61, %fd42;
	selp.f64 	%fd43, %fd61, %fd42, %p37;
	// begin inline asm
	mov.b64 {%r43,%r44}, %fd43;
	// end inline asm
	shfl.sync.down.b32	%r46|%p38, %r44, 8, 31, -1;
	shfl.sync.down.b32	%r45|%p39, %r43, 8, 31, -1;
	// begin inline asm
	mov.b64 %fd44, {%r45,%r46};
	// end inline asm
	setp.gt.f64 	%p40, %fd43, %fd44;
	selp.f64 	%fd45, %fd43, %fd44, %p40;
	// begin inline asm
	mov.b64 {%r47,%r48}, %fd45;
	// end inline asm
	shfl.sync.down.b32	%r50|%p41, %r48, 4, 31, -1;
	shfl.sync.down.b32	%r49|%p42, %r47, 4, 31, -1;
	// begin inline asm
	mov.b64 %fd46, {%r49,%r50};
	// end inline asm
	setp.gt.f64 	%p43, %fd45, %fd46;
	selp.f64 	%fd47, %fd45, %fd46, %p43;
	// begin inline asm
	mov.b64 {%r51,%r52}, %fd47;
	// end inline asm
	shfl.sync.down.b32	%r54|%p44, %r52, 2, 31, -1;
	shfl.sync.down.b32	%r53|%p45, %r51, 2, 31, -1;
	// begin inline asm
	mov.b64 %fd48, {%r53,%r54};
	// end inline asm
	setp.gt.f64 	%p46, %fd47, %fd48;
	selp.f64 	%fd49, %fd47, %fd48, %p46;
	// begin inline asm
	mov.b64 {%r55,%r56}, %fd49;
	// end inline asm
	shfl.sync.down.b32	%r58|%p47, %r56, 1, 31, -1;
	shfl.sync.down.b32	%r57|%p48, %r55, 1, 31, -1;
	// begin inline asm
	mov.b64 %fd50, {%r57,%r58};
	// end inline asm
	setp.gt.f64 	%p49, %fd49, %fd50;
	selp.f64 	%fd20, %fd49, %fd50, %p49;
	setp.ne.s32 	%p50, %r1, 0;
	@%p50 bra 	$L__BB16_24;
	ld.global.u64 	%rd27, [%rd1];
$L__BB16_23:
	mov.b64 	%fd51, %rd27;
	setp.lt.f64 	%p51, %fd20, %fd51;
	selp.f64 	%fd52, %fd51, %fd20, %p51;
	mov.b64 	%rd26, %fd52;
	atom.relaxed.global.cas.b64 	%rd5, [%rd1], %rd27, %rd26;
	setp.ne.s64 	%p52, %rd27, %rd5;
	mov.u64 	%rd27, %rd5;
	@%p52 bra 	$L__BB16_23;
$L__BB16_24:
	ret;

}
	// .globl	_Z13kernel_reduceILi256ELi8EddN6device3MinIdEEEvPT1_PKT2_mbT3_
.visible .entry _Z13kernel_reduceILi256ELi8EddN6device3MinIdEEEvPT1_PKT2_mbT3_(
	.param .u64 .ptr .align 1 _Z13kernel_reduceILi256ELi8EddN6device3MinIdEEEvPT1_PKT2_mbT3__param_0,
	.param .u64 .ptr .align 1 _Z13kernel_reduceILi256ELi8EddN6device3MinIdEEEvPT1_PKT2_mbT3__param_1,
	.param .u64 _Z13kernel_reduceILi256ELi8EddN6device3MinIdEEEvPT1_PKT2_mbT3__param_2,
	.param .u8 _Z13kernel_reduceILi256ELi8EddN6device3MinIdEEEvPT1_PKT2_mbT3__param_3,
	.param .align 1 .b8 _Z13kernel_reduceILi256ELi8EddN6device3MinIdEEEvPT1_PKT2_mbT3__param_4[1]
)
.maxntid 256
{
	.reg .pred 	%p<53>;
	.reg .b32 	%r<59>;
	.reg .b64 	%rd<28>;
	.reg .b64 	%fd<62>;
	// demoted variable
	.shared .align 8 .b8 _ZZ13kernel_reduceILi256ELi8EddN6device3MinIdEEEvPT1_PKT2_mbT3_E5shmem[256];
	ld.param.u64 	%rd7, [_Z13kernel_reduceILi256ELi8EddN6device3MinIdEEEvPT1_PKT2_mbT3__param_0];
	ld.param.u64 	%rd8, [_Z13kernel_reduceILi256ELi8EddN6device3MinIdEEEvPT1_PKT2_mbT3__param_1];
	ld.param.u64 	%rd6, [_Z13kernel_reduceILi256ELi8EddN6device3MinIdEEEvPT1_PKT2_mbT3__param_2];
	cvta.to.global.u64 	%rd1, %rd7;
	mov.u32 	%r4, %ctaid.x;
	shl.b32 	%r5, %r4, 11;
	mov.u32 	%r1, %tid.x;
	or.b32  	%r2, %r5, %r1;
	cvt.u64.u32 	%rd9, %r2;
	setp.le.u64 	%p1, %rd6, %rd9;
	mul.wide.u32 	%rd10, %r2, 8;
	add.s64 	%rd2, %rd8, %rd10;
	mov.f64 	%fd54, 0d7FEFFFFFFFFFFFFF;
	@%p1 bra 	$L__BB17_2;
	// begin inline asm
	ld.global.nc.f64 %fd22, [%rd2];
	// end inline asm
	setp.gt.f64 	%p2, %fd22, 0d7FEFFFFFFFFFFFFF;
	selp.f64 	%fd54, 0d7FEFFFFFFFFFFFFF, %fd22, %p2;
$L__BB17_2:
	add.s32 	%r6, %r2, 256;
	cvt.u64.u32 	%rd12, %r6;
	setp.le.u64 	%p3, %rd6, %rd12;
	@%p3 bra 	$L__BB17_4;
	add.s64 	%rd13, %rd2, 2048;
	// begin inline asm
	ld.global.nc.f64 %fd23, [%rd13];
	// end inline asm
	setp.lt.f64 	%p4, %fd54, %fd23;
	selp.f64 	%fd54, %fd54, %fd23, %p4;
$L__BB17_4:
	add.s32 	%r7, %r2, 512;
	cvt.u64.u32 	%rd14, %r7;
	setp.le.u64 	%p5, %rd6, %rd14;
	@%p5 bra 	$L__BB17_6;
	add.s64 	%rd15, %rd2, 4096;
	// begin inline asm
	ld.global.nc.f64 %fd24, [%rd15];
	// end inline asm
	setp.lt.f64 	%p6, %fd54, %fd24;
	selp.f64 	%fd54, %fd54, %fd24, %p6;
$L__BB17_6:
	add.s32 	%r8, %r2, 768;
	cvt.u64.u32 	%rd16, %r8;
	setp.le.u64 	%p7, %rd6, %rd16;
	@%p7 bra 	$L__BB17_8;
	add.s64 	%rd17, %rd2, 6144;
	// begin inline asm
	ld.global.nc.f64 %fd25, [%rd17];
	// end inline asm
	setp.lt.f64 	%p8, %fd54, %fd25;
	selp.f64 	%fd54, %fd54, %fd25, %p8;
$L__BB17_8:
	add.s32 	%r9, %r2, 1024;
	cvt.u64.u32 	%rd18, %r9;
	setp.le.u64 	%p9, %rd6, %rd18;
	@%p9 bra 	$L__BB17_10;
	add.s64 	%rd19, %rd2, 8192;
	// begin inline asm
	ld.global.nc.f64 %fd26, [%rd19];
	// end inline asm
	setp.lt.f64 	%p10, %fd54, %fd26;
	selp.f64 	%fd54, %fd54, %fd26, %p10;
$L__BB17_10:
	add.s32 	%r10, %r2, 1280;
	cvt.u64.u32 	%rd20, %r10;
	setp.le.u64 	%p11, %rd6, %rd20;
	@%p11 bra 	$L__BB17_12;
	add.s64 	%rd21, %rd2, 10240;
	// begin inline asm
	ld.global.nc.f64 %fd27, [%rd21];
	// end inline asm
	setp.lt.f64 	%p12, %fd54, %fd27;
	selp.f64 	%fd54, %fd54, %fd27, %p12;
$L__BB17_12:
	add.s32 	%r11, %r2, 1536;
	cvt.u64.u32 	%rd22, %r11;
	setp.le.u64 	%p13, %rd6, %rd22;
	@%p13 bra 	$L__BB17_14;
	add.s64 	%rd23, %rd2, 12288;
	// begin inline asm
	ld.global.nc.f64 %fd28, [%rd23];
	// end inline asm
	setp.lt.f64 	%p14, %fd54, %fd28;
	selp.f64 	%fd54, %fd54, %fd28, %p14;
$L__BB17_14:
	add.s32 	%r12, %r2, 1792;
	cvt.u64.u32 	%rd24, %r12;
	setp.le.u64 	%p15, %rd6, %rd24;
	@%p15 bra 	$L__BB17_16;
	add.s64 	%rd25, %rd2, 14336;
	// begin inline asm
	ld.global.nc.f64 %fd29, [%rd25];
	// end inline asm
	setp.lt.f64 	%p16, %fd54, %fd29;
	selp.f64 	%fd54, %fd54, %fd29, %p16;
$L__BB17_16:
	and.b32  	%r3, %r1, 31;
	// begin inline asm
	mov.b64 {%r13,%r14}, %fd54;
	// end inline asm
	shfl.sync.down.b32	%r16|%p17, %r14, 16, 31, -1;
	shfl.sync.down.b32	%r15|%p18, %r13, 16, 31, -1;
	// begin inline asm
	mov.b64 %fd31, {%r15,%r16};
	// end inline asm
	setp.lt.f64 	%p19, %fd54, %fd31;
	selp.f64 	%fd32, %fd54, %fd31, %p19;
	// begin inline asm
	mov.b64 {%r17,%r18}, %fd32;
	// end inline asm
	shfl.sync.down.b32	%r20|%p20, %r18, 8, 31, -1;
	shfl.sync.down.b32	%r19|%p21, %r17, 8, 31, -1;
	// begin inline asm
	mov.b64 %fd33, {%r19,%r20};
	// end inline asm
	setp.lt.f64 	%p22, %fd32, %fd33;
	selp.f64 	%fd34, %fd32, %fd33, %p22;
	// begin inline asm
	mov.b64 {%r21,%r22}, %fd34;
	// end inline asm
	shfl.sync.down.b32	%r24|%p23, %r22, 4, 31, -1;
	shfl.sync.down.b32	%r23|%p24, %r21, 4, 31, -1;
	// begin inline asm
	mov.b64 %fd35, {%r23,%r24};
	// end inline asm
	setp.lt.f64 	%p25, %fd34, %fd35;
	selp.f64 	%fd36, %fd34, %fd35, %p25;
	// begin inline asm
	mov.b64 {%r25,%r26}, %fd36;
	// end inline asm
	shfl.sync.down.b32	%r28|%p26, %r26, 2, 31, -1;
	shfl.sync.down.b32	%r27|%p27, %r25, 2, 31, -1;
	// begin inline asm
	mov.b64 %fd37, {%r27,%r28};
	// end inline asm
	setp.lt.f64 	%p28, %fd36, %fd37;
	selp.f64 	%fd38, %fd36, %fd37, %p28;
	// begin inline asm
	mov.b64 {%r29,%r30}, %fd38;
	// end inline asm
	shfl.sync.down.b32	%r32|%p29, %r30, 1, 31, -1;
	shfl.sync.down.b32	%r31|%p30, %r29, 1, 31, -1;
	// begin inline asm
	mov.b64 %fd39, {%r31,%r32};
	// end inline asm
	setp.lt.f64 	%p31, %fd38, %fd39;
	selp.f64 	%fd17, %fd38, %fd39, %p31;
	setp.ne.s32 	%p32, %r3, 0;
	@%p32 bra 	$L__BB17_18;
	shr.u32 	%r33, %r1, 2;
	mov.u32 	%r34, _ZZ13kernel_reduceILi256ELi8EddN6device3MinIdEEEvPT1_PKT2_mbT3_E5shmem;
	add.s32 	%r35, %r34, %r33;
	st.shared.f64 	[%r35], %fd17;
$L__BB17_18:
	bar.sync 	0;
	setp.gt.u32 	%p33, %r1, 7;
	mov.f64 	%fd61, 0d7FEFFFFFFFFFFFFF;
	@%p33 bra 	$L__BB17_20;
	shl.b32 	%r36, %r3, 3;
	mov.u32 	%r37, _ZZ13kernel_reduceILi256ELi8EddN6device3MinIdEEEvPT1_PKT2_mbT3_E5shmem;
	add.s32 	%r38, %r37, %r36;
	ld.shared.f64 	%fd61, [%r38];
$L__BB17_20:
	setp.gt.u32 	%p34, %r1, 31;
	@%p34 bra 	$L__BB17_24;
	// begin inline asm
	mov.b64 {%r39,%r40}, %fd61;
	// end inline asm
	shfl.sync.down.b32	%r42|%p35, %r40, 16, 31, -1;
	shfl.sync.down.b32	%r41|%p36, %r39, 16, 31, -1;
	// begin inline asm
	mov.b64 %fd42, {%r41,%r42};
	// end inline asm
	setp.lt.f64 	%p37, %fd61, %fd42;
	selp.f64 	%fd43, %fd61, %fd42, %p37;
	// begin inline asm
	mov.b64 {%r43,%r44}, %fd43;
	// end inline asm
	shfl.sync.down.b32	%r46|%p38, %r44, 8, 31, -1;
	shfl.sync.down.b32	%r45|%p39, %r43, 8, 31, -1;
	// begin inline asm
	mov.b64 %fd44, {%r45,%r46};
	// end inline asm
	setp.lt.f64 	%p40, %fd43, %fd44;
	selp.f64 	%fd45, %fd43, %fd44, %p40;
	// begin inline asm
	mov.b64 {%r47,%r48}, %fd45;
	// end inline asm
	shfl.sync.down.b32	%r50|%p41, %r48, 4, 31, -1;
	shfl.sync.down.b32	%r49|%p42, %r47, 4, 31, -1;
	// begin inline asm
	mov.b64 %fd46, {%r49,%r50};
	// end inline asm
	setp.lt.f64 	%p43, %fd45, %fd46;
	selp.f64 	%fd47, %fd45, %fd46, %p43;
	// begin inline asm
	mov.b64 {%r51,%r52}, %fd47;
	// end inline asm
	shfl.sync.down.b32	%r54|%p44, %r52, 2, 31, -1;
	shfl.sync.down.b32	%r53|%p45, %r51, 2, 31, -1;
	// begin inline asm
	mov.b64 %fd48, {%r53,%r54};
	// end inline asm
	setp.lt.f64 	%p46, %fd47, %fd48;
	selp.f64 	%fd49, %fd47, %fd48, %p46;
	// begin inline asm
	mov.b64 {%r55,%r56}, %fd49;
	// end inline asm
	shfl.sync.down.b32	%r58|%p47, %r56, 1, 31, -1;
	shfl.sync.down.b32	%r57|%p48, %r55, 1, 31, -1;
	// begin inline asm
	mov.b64 %fd50, {%r57,%r58};
	// end inline asm
	setp.lt.f64 	%p49, %fd49, %fd50;
	selp.f64 	%fd20, %fd49, %fd50, %p49;
	setp.ne.s32 	%p50, %r1, 0;
	@%p50 bra 	$L__BB17_24;
	ld.global.u64 	%rd27, [%rd1];
$L__BB17_23:
	mov.b64 	%fd51, %rd27;
	setp.gt.f64 	%p51, %fd20, %fd51;
	selp.f64 	%fd52, %fd51, %fd20, %p51;
	mov.b64 	%rd26, %fd52;
	atom.relaxed.global.cas.b64 	%rd5, [%rd1], %rd27, %rd26;
	setp.ne.s64 	%p52, %rd27, %rd5;
	mov.u64 	%rd27, %rd5;
	@%p52 bra 	$L__BB17_23;
$L__BB17_24:
	ret;

}


// ===== COMPILED SASS (sm_100) =====

	.target	sm_100

	.elftype	@"ET_EXEC"


//--------------------- .note.nv.tkinfo           --------------------------
	.section	.note.nv.tkinfo,"",@"SHT_NOTE"
	.sectionflags	@"SHF_NOTE_NV_TKINFO"
	.tkinfo
        /*0018*/ 	.word	0x00000002
        /*0030*/ 	.string	""
        /*0030*/ 	.string	"ptxas"
        /*0030*/ 	.string	"Cuda compilation tools, release 13.0, V13.0.88"
        /*0030*/ 	.string	"Build cuda_13.0.r13.0/compiler.36424714_0"
        /*0030*/ 	.string	"-arch sm_100 -m 64 "



//--------------------- .note.nv.cuinfo           --------------------------
	.section	.note.nv.cuinfo,"",@"SHT_NOTE"
	.sectionflags	@"SHF_NOTE_NV_CUINFO"
        /*0018*/ 	.short	0x0002
        /*001a*/ 	.short	0x0064
        /*001c*/ 	.short	0x0082
	.zero		2


//--------------------- .nv.info                  --------------------------
	.section	.nv.info,"",@"SHT_CUDA_INFO"
	.align	4


	//----- nvinfo : EIATTR_REGCOUNT
	.align		4
        /*0000*/ 	.byte	0x04, 0x2f
        /*0002*/ 	.short	(.L_1 - .L_0)
	.align		4
.L_0:
        /*0004*/ 	.word	index@(_Z10initKernelIiN6device3SumIiEEEvPT_T0_)
        /*0008*/ 	.word	0x00000006


	//----- nvinfo : EIATTR_FRAME_SIZE
	.align		4
.L_1:
        /*000c*/ 	.byte	0x04, 0x11
        /*000e*/ 	.short	(.L_3 - .L_2)
	.align		4
.L_2:
        /*0010*/ 	.word	index@(_Z10initKernelIiN6device3SumIiEEEvPT_T0_)
        /*0014*/ 	.word	0x00000000


	//----- nvinfo : EIATTR_REGCOUNT
	.align		4
.L_3:
        /*0018*/ 	.byte	0x04, 0x2f
        /*001a*/ 	.short	(.L_5 - .L_4)
	.align		4
.L_4:
        /*001c*/ 	.word	index@(_Z10initKernelIiN6device3MaxIiEEEvPT_T0_)
        /*0020*/ 	.word	0x00000008


	//----- nvinfo : EIATTR_FRAME_SIZE
	.align		4
.L_5:
        /*0024*/ 	.byte	0x04, 0x11
        /*0026*/ 	.short	(.L_7 - .L_6)
	.align		4
.L_6:
        /*0028*/ 	.word	index@(_Z10initKernelIiN6device3MaxIiEEEvPT_T0_)
        /*002c*/ 	.word	0x00000000


	//----- nvinfo : EIATTR_REGCOUNT
	.align		4
.L_7:
        /*0030*/ 	.byte	0x04, 0x2f
        /*0032*/ 	.short	(.L_9 - .L_8)
	.align		4
.L_8:
        /*0034*/ 	.word	index@(_Z10initKernelIiN6device3MinIiEEEvPT_T0_)
        /*0038*/ 	.word	0x00000008


	//----- nvinfo : EIATTR_FRAME_SIZE
	.align		4
.L_9:
        /*003c*/ 	.byte	0x04, 0x11
        /*003e*/ 	.short	(.L_11 - .L_10)
	.align		4
.L_10:
        /*0040*/ 	.word	index@(_Z10initKernelIiN6device3MinIiEEEvPT_T0_)
        /*0044*/ 	.word	0x00000000


	//----- nvinfo : EIATTR_REGCOUNT
	.align		4
.L_11:
        /*0048*/ 	.byte	0x04, 0x2f
        /*004a*/ 	.short	(.L_13 - .L_12)
	.align		4
.L_12:
        /*004c*/ 	.word	index@(_Z13kernel_reduceILi256ELi8EiiN6device3SumIiEEEvPT1_PKT2_mbT3_)
        /*0050*/ 	.word	0x00000014


	//----- nvinfo : EIATTR_FRAME_SIZE
	.align		4
.L_13:
        /*0054*/ 	.byte	0x04, 0x11
        /*0056*/ 	.short	(.L_15 - .L_14)
	.align		4
.L_14:
        /*0058*/ 	.word	index@(_Z13kernel_reduceILi256ELi8EiiN6device3SumIiEEEvPT1_PKT2_mbT3_)
        /*005c*/ 	.word	0x00000000


	//----- nvinfo : EIATTR_REGCOUNT
	.align		4
.L_15:
        /*0060*/ 	.byte	0x04, 0x2f
        /*0062*/ 	.short	(.L_17 - .L_16)
	.align		4
.L_16:
        /*0064*/ 	.word	index@(_Z13kernel_reduceILi256ELi8EiiN6device3MaxIiEEEvPT1_PKT2_mbT3_)
        /*0068*/ 	.word	0x00000014


	//----- nvinfo : EIATTR_FRAME_SIZE
	.align		4
.L_17:
        /*006c*/ 	.byte	0x04, 0x11
        /*006e*/ 	.short	(.L_19 - .L_18)
	.align		4
.L_18:
        /*0070*/ 	.word	index@(_Z13kernel_reduceILi256ELi8EiiN6device3MaxIiEEEvPT1_PKT2_mbT3_)
        /*0074*/ 	.word	0x00000000


	//----- nvinfo : EIATTR_REGCOUNT
	.align		4
.L_19:
        /*0078*/ 	.byte	0x04, 0x2f
        /*007a*/ 	.short	(.L_21 - .L_20)
	.align		4
.L_20:
        /*007c*/ 	.word	index@(_Z13kernel_reduceILi256ELi8EiiN6device3MinIiEEEvPT1_PKT2_mbT3_)
        /*0080*/ 	.word	0x00000014


	//----- nvinfo : EIATTR_FRAME_SIZE
	.align		4
.L_21:
        /*0084*/ 	.byte	0x04, 0x11
        /*0086*/ 	.short	(.L_23 - .L_22)
	.align		4
.L_22:
        /*0088*/ 	.word	index@(_Z13kernel_reduceILi256ELi8EiiN6device3MinIiEEEvPT1_PKT2_mbT3_)
        /*008c*/ 	.word	0x00000000


	//----- nvinfo : EIATTR_REGCOUNT
	.align		4
.L_23:
        /*0090*/ 	.byte	0x04, 0x2f
        /*0092*/ 	.short	(.L_25 - .L_24)
	.align		4
.L_24:
        /*0094*/ 	.word	index@(_Z10initKernelIfN6device3SumIfEEEvPT_T0_)
        /*0098*/ 	.word	0x00000006


	//----- nvinfo : EIATTR_FRAME_SIZE
	.align		4
.L_25:
        /*009c*/ 	.byte	0x04, 0x11
        /*009e*/ 	.short	(.L_27 - .L_26)
	.align		4
.L_26:
        /*00a0*/ 	.word	index@(_Z10initKernelIfN6device3SumIfEEEvPT_T0_)
        /*00a4*/ 	.word	0x00000000


	//----- nvinfo : EIATTR_REGCOUNT
	.align		4
.L_27:
        /*00a8*/ 	.byte	0x04, 0x2f
        /*00aa*/ 	.short	(.L_29 - .L_28)
	.align		4
.L_28:
        /*00ac*/ 	.word	index@(_Z10initKernelIfN6device3MaxIfEEEvPT_T0_)
        /*00b0*/ 	.word	0x00000008


	//----- nvinfo : EIATTR_FRAME_SIZE
	.align		4
.L_29:
        /*00b4*/ 	.byte	0x04, 0x11
        /*00b6*/ 	.short	(.L_31 - .L_30)
	.align		4
.L_30:
        /*00b8*/ 	.word	index@(_Z10initKernelIfN6device3MaxIfEEEvPT_T0_)
        /*00bc*/ 	.word	0x00000000


	//----- nvinfo : EIATTR_REGCOUNT
	.align		4
.L_31:
        /*00c0*/ 	.byte	0x04, 0x2f
        /*00c2*/ 	.short	(.L_33 - .L_32)
	.align		4
.L_32:
        /*00c4*/ 	.word	index@(_Z10initKernelIfN6device3MinIfEEEvPT_T0_)
        /*00c8*/ 	.word	0x00000008


	//----- nvinfo : EIATTR_FRAME_SIZE
	.align		4
.L_33:
        /*00cc*/ 	.byte	0x04, 0x11
        /*00ce*/ 	.short	(.L_35 - .L_34)
	.align		4
.L_34:
        /*00d0*/ 	.word	index@(_Z10initKernelIfN6device3MinIfEEEvPT_T0_)
        /*00d4*/ 	.word	0x00000000


	//----- nvinfo : EIATTR_REGCOUNT
	.align		4
.L_35:
        /*00d8*/ 	.byte	0x04, 0x2f
        /*00da*/ 	.short	(.L_37 - .L_36)
	.align		4
.L_36:
        /*00dc*/ 	.word	index@(_Z13kernel_reduceILi256ELi8EffN6device3SumIfEEEvPT1_PKT2_mbT3_)
        /*00e0*/ 	.word	0x00000014


	//----- nvinfo : EIATTR_FRAME_SIZE
	.align		4
.L_37:
        /*00e4*/ 	.byte	0x04, 0x11
        /*00e6*/ 	.short	(.L_39 - .L_38)
	.align		4
.L_38:
        /*00e8*/ 	.word	index@(_Z13kernel_reduceILi256ELi8EffN6device3SumIfEEEvPT1_PKT2_mbT3_)
        /*00ec*/ 	.word	0x00000000


	//----- nvinfo : EIATTR_REGCOUNT
	.align		4
.L_39:
        /*00f0*/ 	.byte	0x04, 0x2f
        /*00f2*/ 	.short	(.L_41 - .L_40)
	.align		4
.L_40:
        /*00f4*/ 	.word	index@(_Z13kernel_reduceILi256ELi8EffN6device3MaxIfEEEvPT1_PKT2_mbT3_)
        /*00f8*/ 	.word	0x00000012


	//----- nvinfo : EIATTR_FRAME_SIZE
	.align		4
.L_41:
        /*00fc*/ 	.byte	0x04, 0x11
        /*00fe*/ 	.short	(.L_43 - .L_42)
	.align		4
.L_42:
        /*0100*/ 	.word	index@(_Z13kernel_reduceILi256ELi8EffN6device3MaxIfEEEvPT1_PKT2_mbT3_)
        /*0104*/ 	.word	0x00000008


	//----- nvinfo : EIATTR_REGCOUNT
	.align		4
.L_43:
        /*0108*/ 	.byte	0x04, 0x2f
        /*010a*/ 	.short	(.L_45 - .L_44)
	.align		4
.L_44:
        /*010c*/ 	.word	index@(_Z13kernel_reduceILi256ELi8EffN6device3MinIfEEEvPT1_PKT2_mbT3_)
        /*0110*/ 	.word	0x00000012


	//----- nvinfo : EIATTR_FRAME_SIZE
	.align		4
.L_45:
        /*0114*/ 	.byte	0x04, 0x11
        /*0116*/ 	.short	(.L_47 - .L_46)
	.align		4
.L_46:
        /*0118*/ 	.word	index@(_Z13kernel_reduceILi256ELi8EffN6device3MinIfEEEvPT1_PKT2_mbT3_)
        /*011c*/ 	.word	0x00000008


	//----- nvinfo : EIATTR_REGCOUNT
	.align		4
.L_47:
        /*0120*/ 	.byte	0x04, 0x2f
        /*0122*/ 	.short	(.L_49 - .L_48)
	.align		4
.L_48:
        /*0124*/ 	.word	index@(_Z10initKernelIdN6device3SumIdEEEvPT_T0_)
        /*0128*/ 	.word	0x00000006


	//----- nvinfo : EIATTR_FRAME_SIZE
	.align		4
.L_49:
        /*012c*/ 	.byte	0x04, 0x11
        /*012e*/ 	.short	(.L_51 - .L_50)
	.align		4
.L_50:
        /*0130*/ 	.word	index@(_Z10initKernelIdN6device3SumIdEEEvPT_T0_)
        /*0134*/ 	.word	0x00000000


	//----- nvinfo : EIATTR_REGCOUNT
	.align		4
.L_51:
        /*0138*/ 	.byte	0x04, 0x2f
        /*013a*/ 	.short	(.L_53 - .L_52)
	.align		4
.L_52:
        /*013c*/ 	.word	index@(_Z10initKernelIdN6device3MaxIdEEEvPT_T0_)
        /*0140*/ 	.word	0x00000008


	//----- nvinfo : EIATTR_FRAME_SIZE
	.align		4
.L_53:
        /*0144*/ 	.byte	0x04, 0x11
        /*0146*/ 	.short	(.L_55 - .L_54)
	.align		4
.L_54:
        /*0148*/ 	.word	index@(_Z10initKernelIdN6device3MaxIdEEEvPT_T0_)
        /*014c*/ 	.word	0x00000000


	//----- nvinfo : EIATTR_REGCOUNT
	.align		4
.L_55:
        /*0150*/ 	.byte	0x04, 0x2f
        /*0152*/ 	.short	(.L_57 - .L_56)
	.align		4
.L_56:
        /*0154*/ 	.word	index@(_Z10initKernelIdN6device3MinIdEEEvPT_T0_)
        /*0158*/ 	.word	0x00000008


	//----- nvinfo : EIATTR_FRAME_SIZE
	.align		4
.L_57:
        /*015c*/ 	.byte	0x04, 0x11
        /*015e*/ 	.short	(.L_59 - .L_58)
	.align		4
.L_58:
        /*0160*/ 	.word	index@(_Z10initKernelIdN6device3MinIdEEEvPT_T0_)
        /*0164*/ 	.word	0x00000000


	//----- nvinfo : EIATTR_REGCOUNT
	.align		4
.L_59:
        /*0168*/ 	.byte	0x04, 0x2f
        /*016a*/ 	.short	(.L_61 - .L_60)
	.align		4
.L_60:
        /*016c*/ 	.word	index@(_Z13kernel_reduceILi256ELi8EddN6device3SumIdEEEvPT1_PKT2_mbT3_)
        /*0170*/ 	.word	0x00000016


	//----- nvinfo : EIATTR_FRAME_SIZE
	.align		4
.L_61:
        /*0174*/ 	.byte	0x04, 0x11
        /*0176*/ 	.short	(.L_63 - .L_62)
	.align		4
.L_62:
        /*0178*/ 	.word	index@(_Z13kernel_reduceILi256ELi8EddN6device3SumIdEEEvPT1_PKT2_mbT3_)
        /*017c*/ 	.word	0x00000000


	//----- nvinfo : EIATTR_REGCOUNT
	.align		4
.L_63:
        /*0180*/ 	.byte	0x04, 0x2f
        /*0182*/ 	.short	(.L_65 - .L_64)
	.align		4
.L_64:
        /*0184*/ 	.word	index@(_Z13kernel_reduceILi256ELi8EddN6device3MaxIdEEEvPT1_PKT2_mbT3_)
        /*0188*/ 	.word	0x00000016


	//----- nvinfo : EIATTR_FRAME_SIZE
	.align		4
.L_65:
        /*018c*/ 	.byte	0x04, 0x11
        /*018e*/ 	.short	(.L_67 - .L_66)
	.align		4
.L_66:
        /*0190*/ 	.word	index@(_Z13kernel_reduceILi256ELi8EddN6device3MaxIdEEEvPT1_PKT2_mbT3_)
        /*0194*/ 	.word	0x00000000


	//----- nvinfo : EIATTR_REGCOUNT
	.align		4
.L_67:
        /*0198*/ 	.byte	0x04, 0x2f
        /*019a*/ 	.short	(.L_69 - .L_68)
	.align		4
.L_68:
        /*019c*/ 	.word	index@(_Z13kernel_reduceILi256ELi8EddN6device3MinIdEEEvPT1_PKT2_mbT3_)
        /*01a0*/ 	.word	0x00000016


	//----- nvinfo : EIATTR_FRAME_SIZE
	.align		4
.L_69:
        /*01a4*/ 	.byte	0x04, 0x11
        /*01a6*/ 	.short	(.L_71 - .L_70)
	.align		4
.L_70:
        /*01a8*/ 	.word	index@(_Z13kernel_reduceILi256ELi8EddN6device3MinIdEEEvPT1_PKT2_mbT3_)
        /*01ac*/ 	.word	0x00000000


	//----- nvinfo : EIATTR_MIN_STACK_SIZE
	.align		4
.L_71:
        /*01b0*/ 	.byte	0x04, 0x12
        /*01b2*/ 	.short	(.L_73 - .L_72)
	.align		4
.L_72:
        /*01b4*/ 	.word	index@(_Z13kernel_reduceILi256ELi8EddN6device3MinIdEEEvPT1_PKT2_mbT3_)
        /*01b8*/ 	.word	0x00000000


	//----- nvinfo : EIATTR_MIN_STACK_SIZE
	.align		4
.L_73:
        /*01bc*/ 	.byte	0x04, 0x12
        /*01be*/ 	.short	(.L_75 - .L_74)
	.align		4
.L_74:
        /*01c0*/ 	.word	index@(_Z13kernel_reduceILi256ELi8EddN6device3MaxIdEEEvPT1_PKT2_mbT3_)
        /*01c4*/ 	.word	0x00000000


	//----- nvinfo : EIATTR_MIN_STACK_SIZE
	.align		4
.L_75:
        /*01c8*/ 	.byte	0x04, 0x12
        /*01ca*/ 	.short	(.L_77 - .L_76)
	.align		4
.L_76:
        /*01cc*/ 	.word	index@(_Z13kernel_reduceILi256ELi8EddN6device3SumIdEEEvPT1_PKT2_mbT3_)
        /*01d0*/ 	.word	0x00000000


	//----- nvinfo : EIATTR_MIN_STACK_SIZE
	.align		4
.L_77:
        /*01d4*/ 	.byte	0x04, 0x12
        /*01d6*/ 	.short	(.L_79 - .L_78)
	.align		4
.L_78:
        /*01d8*/ 	.word	index@(_Z10initKernelIdN6device3MinIdEEEvPT_T0_)
        /*01dc*/ 	.word	0x00000000


	//----- nvinfo : EIATTR_MIN_STACK_SIZE
	.align		4
.L_79:
        /*01e0*/ 	.byte	0x04, 0x12
        /*01e2*/ 	.short	(.L_81 - .L_80)
	.align		4
.L_80:
        /*01e4*/ 	.word	index@(_Z10initKernelIdN6device3MaxIdEEEvPT_T0_)
        /*01e8*/ 	.word	0x00000000


	//----- nvinfo : EIATTR_MIN_STACK_SIZE
	.align		4
.L_81:
        /*01ec*/ 	.byte	0x04, 0x12
        /*01ee*/ 	.short	(.L_83 - .L_82)
	.align		4
.L_82:
        /*01f0*/ 	.word	index@(_Z10initKernelIdN6device3SumIdEEEvPT_T0_)
        /*01f4*/ 	.word	0x00000000


	//----- nvinfo : EIATTR_MIN_STACK_SIZE
	.align		4
.L_83:
        /*01f8*/ 	.byte	0x04, 0x12
        /*01fa*/ 	.short	(.L_85 - .L_84)
	.align		4
.L_84:
        /*01fc*/ 	.word	index@(_Z13kernel_reduceILi256ELi8EffN6device3MinIfEEEvPT1_PKT2_mbT3_)
        /*0200*/ 	.word	0x00000008


	//----- nvinfo : EIATTR_MIN_STACK_SIZE
	.align		4
.L_85:
        /*0204*/ 	.byte	0x04, 0x12
        /*0206*/ 	.short	(.L_87 - .L_86)
	.align		4
.L_86:
        /*0208*/ 	.word	index@(_Z13kernel_reduceILi256ELi8EffN6device3MaxIfEEEvPT1_PKT2_mbT3_)
        /*020c*/ 	.word	0x00000008


	//----- nvinfo : EIATTR_MIN_STACK_SIZE
	.align		4
.L_87:
        /*0210*/ 	.byte	0x04, 0x12
        /*0212*/ 	.short	(.L_89 - .L_88)
	.align		4
.L_88:
        /*0214*/ 	.word	index@(_Z13kernel_reduceILi256ELi8EffN6device3SumIfEEEvPT1_PKT2_mbT3_)
        /*0218*/ 	.word	0x00000000


	//----- nvinfo : EIATTR_MIN_STACK_SIZE
	.align		4
.L_89:
        /*021c*/ 	.byte	0x04, 0x12
        /*021e*/ 	.short	(.L_91 - .L_90)
	.align		4
.L_90:
        /*0220*/ 	.word	index@(_Z10initKernelIfN6device3MinIfEEEvPT_T0_)
        /*0224*/ 	.word	0x00000000


	//----- nvinfo : EIATTR_MIN_STACK_SIZE
	.align		4
.L_91:
        /*0228*/ 	.byte	0x04, 0x12
        /*022a*/ 	.short	(.L_93 - .L_92)
	.align		4
.L_92:
        /*022c*/ 	.word	index@(_Z10initKernelIfN6device3MaxIfEEEvPT_T0_)
        /*0230*/ 	.word	0x00000000


	//----- nvinfo : EIATTR_MIN_STACK_SIZE
	.align		4
.L_93:
        /*0234*/ 	.byte	0x04, 0x12
        /*0236*/ 	.short	(.L_95 - .L_94)
	.align		4
.L_94:
        /*0238*/ 	.word	index@(_Z10initKernelIfN6device3SumIfEEEvPT_T0_)
        /*023c*/ 	.word	0x00000000


	//----- nvinfo : EIATTR_MIN_STACK_SIZE
	.align		4
.L_95:
        /*0240*/ 	.byte	0x04, 0x12
        /*0242*/ 	.short	(.L_97 - .L_96)
	.align		4
.L_96:
        /*0244*/ 	.word	index@(_Z13kernel_reduceILi256ELi8EiiN6device3MinIiEEEvPT1_PKT2_mbT3_)
        /*0248*/ 	.word	0x00000000


	//----- nvinfo : EIATTR_MIN_STACK_SIZE
	.align		4
.L_97:
        /*024c*/ 	.byte	0x04, 0x12
        /*024e*/ 	.short	(.L_99 - .L_98)
	.align		4
.L_98:
        /*0250*/ 	.word	index@(_Z13kernel_reduceILi256ELi8EiiN6device3MaxIiEEEvPT1_PKT2_mbT3_)
        /*0254*/ 	.word	0x00000000


	//----- nvinfo : EIATTR_MIN_STACK_SIZE
	.align		4
.L_99:
        /*0258*/ 	.byte	0x04, 0x12
        /*025a*/ 	.short	(.L_101 - .L_100)
	.align		4
.L_100:
        /*025c*/ 	.word	index@(_Z13kernel_reduceILi256ELi8EiiN6device3SumIiEEEvPT1_PKT2_mbT3_)
        /*0260*/ 	.word	0x00000000


	//----- nvinfo : EIATTR_MIN_STACK_SIZE
	.align		4
.L_101:
        /*0264*/ 	.byte	0x04, 0x12
        /*0266*/ 	.short	(.L_103 - .L_102)
	.align		4
.L_102:
        /*0268*/ 	.word	index@(_Z10initKernelIiN6device3MinIiEEEvPT_T0_)
        /*026c*/ 	.word	0x00000000


	//----- nvinfo : EIATTR_MIN_STACK_SIZE
	.align		4
.L_103:
        /*0270*/ 	.byte	0x04, 0x12
        /*0272*/ 	.short	(.L_105 - .L_104)
	.align		4
.L_104:
        /*0274*/ 	.word	index@(_Z10initKernelIiN6device3MaxIiEEEvPT_T0_)
        /*0278*/ 	.word	0x00000000


	//----- nvinfo : EIATTR_MIN_STACK_SIZE
	.align		4
.L_105:
        /*027c*/ 	.byte	0x04, 0x12
        /*027e*/ 	.short	(.L_107 - .L_106)
	.align		4
.L_106:
        /*0280*/ 	.word	index@(_Z10initKernelIiN6device3SumIiEEEvPT_T0_)
        /*0284*/ 	.word	0x00000000
.L_107:


//--------------------- .nv.compat                --------------------------
	.section	.nv.compat,"",@"SHT_CUDA_COMPAT_INFO"
	.align	4
        /*0000*/ 	.byte	0x02, 0x09, 0x00, 0x00, 0x02, 0x02, 0x01, 0x00, 0x02, 0x05, 0x05, 0x00, 0x03, 0x07, 0x01, 0x01
        /*0010*/ 	.byte	0x02, 0x03, 0x00, 0x00, 0x02, 0x06, 0x01, 0x00, 0x04, 0x0b, 0x08, 0x00, 0x01, 0x00, 0x00, 0x00
        /*0020*/ 	.byte	0x00, 0x00, 0x00, 0x00


//--------------------- .nv.info._Z13kernel_reduceILi256ELi8EddN6device3MinIdEEEvPT1_PKT2_mbT3_ --------------------------
	.section	.nv.info._Z13kernel_reduceILi256ELi8EddN6device3MinIdEEEvPT1_PKT2_mbT3_,"",@"SHT_CUDA_INFO"
	.sectionflags	@""
	.align	4


	//----- nvinfo : EIATTR_CUDA_API_VERSION
	.align		4
        /*0000*/ 	.byte	0x04, 0x37
        /*0002*/ 	.short	(.L_109 - .L_108)
.L_108:
        /*0004*/ 	.word	0x00000082


	//----- nvinfo : EIATTR_KPARAM_INFO
	.align		4
.L_109:
        /*0008*/ 	.byte	0x04, 0x17
        /*000a*/ 	.short	(.L_111 - .L_110)
.L_110:
        /*000c*/ 	.word	0x00000000
        /*0010*/ 	.short	0x0004
        /*0012*/ 	.short	0x0019
        /*0014*/ 	.byte	0x00, 0xf0, 0x05, 0x00


	//----- nvinfo : EIATTR_KPARAM_INFO
	.align		4
.L_111:
        /*0018*/ 	.byte	0x04, 0x17
        /*001a*/ 	.short	(.L_113 - .L_112)
.L_112:
        /*001c*/ 	.word	0x00000000
        /*0020*/ 	.short	0x0003
        /*0022*/ 	.short	0x0018
        /*0024*/ 	.byte	0x00, 0xf0, 0x05, 0x00


	//----- nvinfo : EIATTR_KPARAM_INFO
	.align		4
.L_113:
        /*0028*/ 	.byte	0x04, 0x17
        /*002a*/ 	.short	(.L_115 - .L_114)
.L_114:
        /*002c*/ 	.word	0x00000000
        /*0030*/ 	.short	0x0002
        /*0032*/ 	.short	0x0010
        /*0034*/ 	.byte	0x00, 0xf0, 0x21, 0x00


	//----- nvinfo : EIATTR_KPARAM_INFO
	.align		4
.L_115:
        /*0038*/ 	.byte	0x04, 0x17
        /*003a*/ 	.short	(.L_117 - .L_116)
.L_116:
        /*003c*/ 	.word	0x00000000
        /*0040*/ 	.short	0x0001
        /*0042*/ 	.short	0x0008
        /*0044*/ 	.byte	0x00, 0xf5, 0x21, 0x00


	//----- nvinfo : EIATTR_KPARAM_INFO
	.align		4
.L_117:
        /*0048*/ 	.byte	0x04, 0x17
        /*004a*/ 	.short	(.L_119 - .L_118)
.L_118:
        /*004c*/ 	.word	0x00000000
        /*0050*/ 	.short	0x0000
        /*0052*/ 	.short	0x0000
        /*0054*/ 	.byte	0x00, 0xf5, 0x21, 0x00


	//----- nvinfo : EIATTR_SPARSE_MMA_MASK
	.align		4
.L_119:
        /*0058*/ 	.byte	0x03, 0x50
        /*005a*/ 	.short	0x0000


	//----- nvinfo : EIATTR_MAXREG_COUNT
	.align		4
        /*005c*/ 	.byte	0x03, 0x1b
        /*005e*/ 	.short	0x00ff


	//----- nvinfo : EIATTR_NUM_BARRIERS
	.align		4
        /*0060*/ 	.byte	0x02, 0x4c
        /*0062*/ 	.byte	0x01
	.zero		1


	//----- nvinfo : EIATTR_MERCURY_ISA_VERSION
	.align		4
        /*0064*/ 	.byte	0x03, 0x5f
        /*0066*/ 	.short	0x0101


	//----- nvinfo : EIATTR_COOP_GROUP_MASK_REGIDS
	.align		4
        /*0068*/ 	.byte	0x04, 0x29
        /*006a*/ 	.short	(.L_121 - .L_120)


	//   ....[0]....
.L_120:
        /*006c*/ 	.word	0xffffffff


	//   ....[1]....
        /*0070*/ 	.word	0xffffffff


	//   ....[2]....
        /*0074*/ 	.word	0xffffffff


	//   ....[3]....
        /*0078*/ 	.word	0xffffffff


	//   ....[4]....
        /*007c*/ 	.word	0xffffffff


	//   ....[5]....
        /*0080*/ 	.word	0xffffffff


	//   ....[6]....
        /*0084*/ 	.word	0xffffffff


	//   ....[7]....
        /*0088*/ 	.word	0xffffffff


	//   ....[8]....
        /*008c*/ 	.word	0xffffffff


	//   ....[9]....
        /*0090*/ 	.word	0xffffffff


	//   ....[10]....
        /*0094*/ 	.word	0xffffffff


	//   ....[11]....
        /*0098*/ 	.word	0xffffffff


	//   ....[12]....
        /*009c*/ 	.word	0xffffffff


	//   ....[13]....
        /*00a0*/ 	.word	0xffffffff


	//   ....[14]....
        /*00a4*/ 	.word	0xffffffff


	//   ....[15]....
        /*00a8*/ 	.word	0xffffffff


	//   ....[16]....
        /*00ac*/ 	.word	0xffffffff


	//   ....[17]....
        /*00b0*/ 	.word	0xffffffff


	//   ....[18]....
        /*00b4*/ 	.word	0xffffffff


	//   ....[19]....
        /*00b8*/ 	.word	0xffffffff


	//----- nvinfo : EIATTR_COOP_GROUP_INSTR_OFFSETS
	.align		4
.L_121:
        /*00bc*/ 	.byte	0x04, 0x28
        /*00be*/ 	.short	(.L_123 - .L_122)


	//   ....[0]....
.L_122:
        /*00c0*/ 	.word	0x00000540


	//   ....[1]....
        /*00c4*/ 	.word	0x00000550


	//   ....[2]....
        /*00c8*/ 	.word	0x00000590


	//   ....[3]....
        /*00cc*/ 	.word	0x000005a0


	//   ....[4]....
        /*00d0*/ 	.word	0x000005e0


	//   ....[5]....
        /*00d4*/ 	.word	0x000005f0


	//   ....[6]....
        /*00d8*/ 	.word	0x00000630


	//   ....[7]....
        /*00dc*/ 	.word	0x00000640


	//   ....[8]....
        /*00e0*/ 	.word	0x000006b0


	//   ....[9]....
        /*00e4*/ 	.word	0x000006c0


	//   ....[10]....
        /*00e8*/ 	.word	0x000007e0


	//   ....[11]....
        /*00ec*/ 	.word	0x00000800


	//   ....[12]....
        /*00f0*/ 	.word	0x00000840


	//   ....[13]....
        /*00f4*/ 	.word	0x00000850


	//   ....[14]....
        /*00f8*/ 	.word	0x00000890


	//   ....[15]....
        /*00fc*/ 	.word	0x000008a0


	//   ....[16]....
        /*0100*/ 	.word	0x000008e0


	//   ....[17]....
        /*0104*/ 	.word	0x000008f0


	//   ....[18]....
        /*0108*/ 	.word	0x00000930


	//   ....[19]....
        /*010c*/ 	.word	0x00000940


	//----- nvinfo : EIATTR_VRC_CTA_INIT_COUNT
	.align		4
.L_123:
        /*0110*/ 	.byte	0x02, 0x4a
	.zero		1
	.zero		1


	//----- nvinfo : EIATTR_EXIT_INSTR_OFFSETS
	.align		4
        /*0114*/ 	.byte	0x04, 0x1c
        /*0116*/ 	.short	(.L_125 - .L_124)


	//   ....[0]....
.L_124:
        /*0118*/ 	.word	0x000007d0


	//   ....[1]....
        /*011c*/ 	.word	0x00000950


	//   ....[2]....
        /*0120*/ 	.word	0x00000a70


	//----- nvinfo : EIATTR_MAX_THREADS
	.align		4
.L_125:
        /*0124*/ 	.byte	0x04, 0x05
        /*0126*/ 	.short	(.L_127 - .L_126)
.L_126:
        /*0128*/ 	.word	0x00000100
        /*012c*/ 	.word	0x00000001
        /*0130*/ 	.word	0x00000001


	//----- nvinfo : EIATTR_CRS_STACK_SIZE
	.align		4
.L_127:
        /*0134*/ 	.byte	0x04, 0x1e
        /*0136*/ 	.short	(.L_129 - .L_128)
.L_128:
        /*0138*/ 	.word	0x00000000


	//----- nvinfo : EIATTR_CBANK_PARAM_SIZE
	.align		4
.L_129:
        /*013c*/ 	.byte	0x03, 0x19
        /*013e*/ 	.short	0x001a


	//----- nvinfo : EIATTR_PARAM_CBANK
	.align		4
        /*0140*/ 	.byte	0x04, 0x0a
        /*0142*/ 	.short	(.L_131 - .L_130)
	.align		4
.L_130:
        /*0144*/ 	.word	index@(.nv.constant0._Z13kernel_reduceILi256ELi8EddN6device3MinIdEEEvPT1_PKT2_mbT3_)
        /*0148*/ 	.short	0x0380
        /*014a*/ 	.short	0x001a


	//----- nvinfo : EIATTR_SW_WAR
	.align		4
.L_131:
        /*014c*/ 	.byte	0x04, 0x36
        /*014e*/ 	.short	(.L_133 - .L_132)
.L_132:
        /*0150*/ 	.word	0x00000008
.L_133:


//--------------------- .nv.info._Z13kernel_reduceILi256ELi8EddN6device3MaxIdEEEvPT1_PKT2_mbT3_ --------------------------
	.section	.nv.info._Z13kernel_reduceILi256ELi8EddN6device3MaxIdEEEvPT1_PKT2_mbT3_,"",@"SHT_CUDA_INFO"
	.sectionflags	@""
	.align	4


	//----- nvinfo : EIATTR_CUDA_API_VERSION
	.align		4
        /*0000*/ 	.byte	0x04, 0x37
        /*0002*/ 	.short	(.L_135 - .L_134)
.L_134:
        /*0004*/ 	.word	0x00000082


	//----- nvinfo : EIATTR_KPARAM_INFO
	.align		4
.L_135:
        /*0008*/ 	.byte	0x04, 0x17
        /*000a*/ 	.short	(.L_137 - .L_136)
.L_136:
        /*000c*/ 	.word	0x00000000
        /*0010*/ 	.short	0x0004
        /*0012*/ 	.short	0x0019
        /*0014*/ 	.byte	0x00, 0xf0, 0x05, 0x00


	//----- nvinfo : EIATTR_KPARAM_INFO
	.align		4
.L_137:
        /*0018*/ 	.byte	0x04, 0x17
        /*001a*/ 	.short	(.L_139 - .L_138)
.L_138:
        /*001c*/ 	.word	0x00000000
        /*0020*/ 	.short	0x0003
        /*0022*/ 	.short	0x0018
        /*0024*/ 	.byte	0x00, 0xf0, 0x05, 0x00


	//----- nvinfo : EIATTR_KPARAM_INFO
	.align		4
.L_139:
        /*0028*/ 	.byte	0x04, 0x17
        /*002a*/ 	.short	(.L_141 - .L_140)
.L_140:
        /*002c*/ 	.word	0x00000000
        /*0030*/ 	.short	0x0002
        /*0032*/ 	.short	0x0010
        /*0034*/ 	.byte	0x00, 0xf0, 0x21, 0x00


	//----- nvinfo : EIATTR_KPARAM_INFO
	.align		4
.L_141:
        /*0038*/ 	.byte	0x04, 0x17
        /*003a*/ 	.short	(.L_143 - .L_142)
.L_142:
        /*003c*/ 	.word	0x00000000
        /*0040*/ 	.short	0x0001
        /*0042*/ 	.short	0x0008
        /*0044*/ 	.byte	0x00, 0xf5, 0x21, 0x00


	//----- nvinfo : EIATTR_KPARAM_INFO
	.align		4
.L_143:
        /*0048*/ 	.byte	0x04, 0x17
        /*004a*/ 	.short	(.L_145 - .L_144)
.L_144:
        /*004c*/ 	.word	0x00000000
        /*0050*/ 	.short	0x0000
        /*0052*/ 	.short	0x0000
        /*0054*/ 	.byte	0x00, 0xf5, 0x21, 0x00


	//----- nvinfo : EIATTR_SPARSE_MMA_MASK
	.align		4
.L_145:
        /*0058*/ 	.byte	0x03, 0x50
        /*005a*/ 	.short	0x0000


	//----- nvinfo : EIATTR_MAXREG_COUNT
	.align		4
        /*005c*/ 	.byte	0x03, 0x1b
        /*005e*/ 	.short	0x00ff


	//----- nvinfo : EIATTR_NUM_BARRIERS
	.align		4
        /*0060*/ 	.byte	0x02, 0x4c
        /*0062*/ 	.byte	0x01
	.zero		1


	//----- nvinfo : EIATTR_MERCURY_ISA_VERSION
	.align		4
        /*0064*/ 	.byte	0x03, 0x5f
        /*0066*/ 	.short	0x0101


	//----- nvinfo : EIATTR_COOP_GROUP_MASK_REGIDS
	.align		4
        /*0068*/ 	.byte	0x04, 0x29
        /*006a*/ 	.short	(.L_147 - .L_146)


	//   ....[0]....
.L_146:
        /*006c*/ 	.word	0xffffffff


	//   ....[1]....
        /*0070*/ 	.word	0xffffffff


	//   ....[2]....
        /*0074*/ 	.word	0xffffffff


	//   ....[3]....
        /*0078*/ 	.word	0xffffffff


	//   ....[4]....
        /*007c*/ 	.word	0xffffffff


	//   ....[5]....
        /*0080*/ 	.word	0xffffffff


	//   ....[6]....
        /*0084*/ 	.word	0xffffffff


	//   ....[7]....
        /*0088*/ 	.word	0xffffffff


	//   ....[8]....
        /*008c*/ 	.word	0xffffffff


	//   ....[9]....
        /*0090*/ 	.word	0xffffffff


	//   ....[10]....
        /*0094*/ 	.word	0xffffffff


	//   ....[11]....
        /*0098*/ 	.word	0xffffffff


	//   ....[12]....
        /*009c*/ 	.word	0xffffffff


	//   ....[13]....
        /*00a0*/ 	.word	0xffffffff


	//   ....[14]....
        /*00a4*/ 	.word	0xffffffff


	//   ....[15]....
        /*00a8*/ 	.word	0xffffffff


	//   ....[16]....
        /*00ac*/ 	.word	0xffffffff


	//   ....[17]....
        /*00b0*/ 	.word	0xffffffff


	//   ....[18]....
        /*00b4*/ 	.word	0xffffffff


	//   ....[19]....
        /*00b8*/ 	.word	0xffffffff


	//----- nvinfo : EIATTR_COOP_GROUP_INSTR_OFFSETS
	.align		4
.L_147:
        /*00bc*/ 	.byte	0x04, 0x28
        /*00be*/ 	.short	(.L_149 - .L_148)


	//   ....[0]....
.L_148:
        /*00c0*/ 	.word	0x00000540


	//   ....[1]....
        /*00c4*/ 	.word	0x00000550


	//   ....[2]....
        /*00c8*/ 	.word	0x00000590


	//   ....[3]....
        /*00cc*/ 	.word	0x000005a0


	//   ....[4]....
        /*00d0*/ 	.word	0x000005e0


	//   ....[5]....
        /*00d4*/ 	.word	0x000005f0


	//   ....[6]....
        /*00d8*/ 	.word	0x00000630


	//   ....[7]....
        /*00dc*/ 	.word	0x00000640


	//   ....[8]....
        /*00e0*/ 	.word	0x000006b0


	//   ....[9]....
        /*00e4*/ 	.word	0x000006c0


	//   ....[10]....
        /*00e8*/ 	.word	0x000007e0


	//   ....[11]....
        /*00ec*/ 	.word	0x00000800


	//   ....[12]....
        /*00f0*/ 	.word	0x00000840


	//   ....[13]....
        /*00f4*/ 	.word	0x00000850


	//   ....[14]....
        /*00f8*/ 	.word	0x00000890


	//   ....[15]....
        /*00fc*/ 	.word	0x000008a0


	//   ....[16]....
        /*0100*/ 	.word	0x000008e0


	//   ....[17]....
        /*0104*/ 	.word	0x000008f0


	//   ....[18]....
        /*0108*/ 	.word	0x00000930


	//   ....[19]....
        /*010c*/ 	.word	0x00000940


	//----- nvinfo : EIATTR_VRC_CTA_INIT_COUNT
	.align		4
.L_149:
        /*0110*/ 	.byte	0x02, 0x4a
	.zero		1
	.zero		1


	//----- nvinfo : EIATTR_EXIT_INSTR_OFFSETS
	.align		4
        /*0114*/ 	.byte	0x04, 0x1c
        /*0116*/ 	.short	(.L_151 - .L_150)


	//   ....[0]....
.L_150:
        /*0118*/ 	.word	0x000007d0


	//   ....[1]....
        /*011c*/ 	.word	0x00000950


	//   ....[2]....
        /*0120*/ 	.word	0x00000a70


	//----- nvinfo : EIATTR_MAX_THREADS
	.align		4
.L_151:
        /*0124*/ 	.byte	0x04, 0x05
        /*0126*/ 	.short	(.L_153 - .L_152)
.L_152:
        /*0128*/ 	.word	0x00000100
        /*012c*/ 	.word	0x00000001
        /*0130*/ 	.word	0x00000001


	//----- nvinfo : EIATTR_CRS_STACK_SIZE
	.align		4
.L_153:
        /*0134*/ 	.byte	0x04, 0x1e
        /*0136*/ 	.short	(.L_155 - .L_154)
.L_154:
        /*0138*/ 	.word	0x00000000


	//----- nvinfo : EIATTR_CBANK_PARAM_SIZE
	.align		4
.L_155:
        /*013c*/ 	.byte	0x03, 0x19
        /*013e*/ 	.short	0x001a


	//----- nvinfo : EIATTR_PARAM_CBANK
	.align		4
        /*0140*/ 	.byte	0x04, 0x0a
        /*0142*/ 	.short	(.L_157 - .L_156)
	.align		4
.L_156:
        /*0144*/ 	.word	index@(.nv.constant0._Z13kernel_reduceILi256ELi8EddN6device3MaxIdEEEvPT1_PKT2_mbT3_)
        /*0148*/ 	.short	0x0380
        /*014a*/ 	.short	0x001a


	//----- nvinfo : EIATTR_SW_WAR
	.align		4
.L_157:
        /*014c*/ 	.byte	0x04, 0x36
        /*014e*/ 	.short	(.L_159 - .L_158)
.L_158:
        /*0150*/ 	.word	0x00000008
.L_159:


//--------------------- .nv.info._Z13kernel_reduceILi256ELi8EddN6device3SumIdEEEvPT1_PKT2_mbT3_ --------------------------
	.section	.nv.info._Z13kernel_reduceILi256ELi8EddN6device3SumIdEEEvPT1_PKT2_mbT3_,"",@"SHT_CUDA_INFO"
	.sectionflags	@""
	.align	4


	//----- nvinfo : EIATTR_CUDA_API_VERSION
	.align		4
        /*0000*/ 	.byte	0x04, 0x37
        /*0002*/ 	.short	(.L_161 - .L_160)
.L_160:
        /*0004*/ 	.word	0x00000082


	//----- nvinfo : EIATTR_KPARAM_INFO
	.align		4
.L_161:
        /*0008*/ 	.byte	0x04, 0x17
        /*000a*/ 	.short	(.L_163 - .L_162)
.L_162:
        /*000c*/ 	.word	0x00000000
        /*0010*/ 	.short	0x0004
        /*0012*/ 	.short	0x0019
        /*0014*/ 	.byte	0x00, 0xf0, 0x05, 0x00


	//----- nvinfo : EIATTR_KPARAM_INFO
	.align		4
.L_163:
        /*0018*/ 	.byte	0x04, 0x17
        /*001a*/ 	.short	(.L_165 - .L_164)
.L_164:
        /*001c*/ 	.word	0x00000000
        /*0020*/ 	.short	0x0003
        /*0022*/ 	.short	0x0018
        /*0024*/ 	.byte	0x00, 0xf0, 0x05, 0x00


	//----- nvinfo : EIATTR_KPARAM_INFO
	.align		4
.L_165:
        /*0028*/ 	.byte	0x04, 0x17
        /*002a*/ 	.short	(.L_167 - .L_166)
.L_166:
        /*002c*/ 	.word	0x00000000
        /*0030*/ 	.short	0x0002
        /*0032*/ 	.short	0x0010
        /*0034*/ 	.byte	0x00, 0xf0, 0x21, 0x00


	//----- nvinfo : EIATTR_KPARAM_INFO
	.align		4
.L_167:
        /*0038*/ 	.byte	0x04, 0x17
        /*003a*/ 	.short	(.L_169 - .L_168)
.L_168:
        /*003c*/ 	.word	0x00000000
        /*0040*/ 	.short	0x0001
        /*0042*/ 	.short	0x0008
        /*0044*/ 	.byte	0x00, 0xf5, 0x21, 0x00


	//----- nvinfo : EIATTR_KPARAM_INFO
	.align		4
.L_169:
        /*0048*/ 	.byte	0x04, 0x17
        /*004a*/ 	.short	(.L_171 - .L_170)
.L_170:
        /*004c*/ 	.word	0x00000000
        /*0050*/ 	.short	0x0000
        /*0052*/ 	.short	0x0000
        /*0054*/ 	.byte	0x00, 0xf5, 0x21, 0x00


	//----- nvinfo : EIATTR_SPARSE_MMA_MASK
	.align		4
.L_171:
        /*0058*/ 	.byte	0x03, 0x50
        /*005a*/ 	.short	0x0000


	//----- nvinfo : EIATTR_MAXREG_COUNT
	.align		4
        /*005c*/ 	.byte	0x03, 0x1b
        /*005e*/ 	.short	0x00ff


	//----- nvinfo : EIATTR_NUM_BARRIERS
	.align		4
        /*0060*/ 	.byte	0x02, 0x4c
        /*0062*/ 	.byte	0x01
	.zero		1


	//----- nvinfo : EIATTR_MERCURY_ISA_VERSION
	.align		4
        /*0064*/ 	.byte	0x03, 0x5f
        /*0066*/ 	.short	0x0101


	//----- nvinfo : EIATTR_COOP_GROUP_MASK_REGIDS
	.align		4
        /*0068*/ 	.byte	0x04, 0x29
        /*006a*/ 	.short	(.L_173 - .L_172)


	//   ....[0]....
.L_172:
        /*006c*/ 	.word	0xffffffff


	//   ....[1]....
        /*0070*/ 	.word	0xffffffff


	//   ....[2]....
        /*0074*/ 	.word	0xffffffff


	//   ....[3]....
        /*0078*/ 	.word	0xffffffff


	//   ....[4]....
        /*007c*/ 	.word	0xffffffff


	//   ....[5]....
        /*0080*/ 	.word	0xffffffff


	//   ....[6]....
        /*0084*/ 	.word	0xffffffff


	//   ....[7]....
        /*0088*/ 	.word	0xffffffff


	//   ....[8]....
        /*008c*/ 	.word	0xffffffff


	//   ....[9]....
        /*0090*/ 	.word	0xffffffff


	//   ....[10]....
        /*0094*/ 	.word	0xffffffff


	//   ....[11]....
        /*0098*/ 	.word	0xffffffff


	//   ....[12]....
        /*009c*/ 	.word	0xffffffff


	//   ....[13]....
        /*00a0*/ 	.word	0xffffffff


	//   ....[14]....
        /*00a4*/ 	.word	0xffffffff


	//   ....[15]....
        /*00a8*/ 	.word	0xffffffff


	//   ....[16]....
        /*00ac*/ 	.word	0xffffffff


	//   ....[17]....
        /*00b0*/ 	.word	0xffffffff


	//   ....[18]....
        /*00b4*/ 	.word	0xffffffff


	//   ....[19]....
        /*00b8*/ 	.word	0xffffffff


	//----- nvinfo : EIATTR_COOP_GROUP_INSTR_OFFSETS
	.align		4
.L_173:
        /*00bc*/ 	.byte	0x04, 0x28
        /*00be*/ 	.short	(.L_175 - .L_174)


	//   ....[0]....
.L_174:
        /*00c0*/ 	.word	0x00000310


	//   ....[1]....
        /*00c4*/ 	.word	0x00000320


	//   ....[2]....
        /*00c8*/ 	.word	0x00000340


	//   ....[3]....
        /*00cc*/ 	.word	0x00000350


	//   ....[4]....
        /*00d0*/ 	.word	0x00000370


	//   ....[5]....
        /*00d4*/ 	.word	0x00000380


	//   ....[6]....
        /*00d8*/ 	.word	0x000003b0


	//   ....[7]....
        /*00dc*/ 	.word	0x000003c0


	//   ....[8]....
        /*00e0*/ 	.word	0x00000400


	//   ....[9]....
        /*00e4*/ 	.word	0x00000410


	//   ....[10]....
        /*00e8*/ 	.word	0x00000500


	//   ....[11]....
        /*00ec*/ 	.word	0x00000520


	//   ....[12]....
        /*00f0*/ 	.word	0x00000540


	//   ....[13]....
        /*00f4*/ 	.word	0x00000550


	//   ....[14]....
        /*00f8*/ 	.word	0x00000570


	//   ....[15]....
        /*00fc*/ 	.word	0x00000580


	//   ....[16]....
        /*0100*/ 	.word	0x000005a0


	//   ....[17]....
        /*0104*/ 	.word	0x000005b0


	//   ....[18]....
        /*0108*/ 	.word	0x000005d0


	//   ....[19]....
        /*010c*/ 	.word	0x000005e0


	//----- nvinfo : EIATTR_VRC_CTA_INIT_COUNT
	.align		4
.L_175:
        /*0110*/ 	.byte	0x02, 0x4a
	.zero		1
	.zero		1


	//----- nvinfo : EIATTR_EXIT_INSTR_OFFSETS
	.align		4
        /*0114*/ 	.byte	0x04, 0x1c
        /*0116*/ 	.short	(.L_177 - .L_176)


	//   ....[0]....
.L_176:
        /*0118*/ 	.word	0x000004f0


	//   ....[1]....
        /*011c*/ 	.word	0x000005f0


	//   ....[2]....
        /*0120*/ 	.word	0x00000630


	//----- nvinfo : EIATTR_MAX_THREADS
	.align		4
.L_177:
        /*0124*/ 	.byte	0x04, 0x05
        /*0126*/ 	.short	(.L_179 - .L_178)
.L_178:
        /*0128*/ 	.word	0x00000100
        /*012c*/ 	.word	0x00000001
        /*0130*/ 	.word	0x00000001


	//----- nvinfo : EIATTR_CBANK_PARAM_SIZE
	.align		4
.L_179:
        /*0134*/ 	.byte	0x03, 0x19
        /*0136*/ 	.short	0x001a


	//----- nvinfo : EIATTR_PARAM_CBANK
	.align		4
        /*0138*/ 	.byte	0x04, 0x0a
        /*013a*/ 	.short	(.L_181 - .L_180)
	.align		4
.L_180:
        /*013c*/ 	.word	index@(.nv.constant0._Z13kernel_reduceILi256ELi8EddN6device3SumIdEEEvPT1_PKT2_mbT3_)
        /*0140*/ 	.short	0x0380
        /*0142*/ 	.short	0x001a


	//----- nvinfo : EIATTR_SW_WAR
	.align		4
.L_181:
        /*0144*/ 	.byte	0x04, 0x36
        /*0146*/ 	.short	(.L_183 - .L_182)
.L_182:
        /*0148*/ 	.word	0x00000008
.L_183:


//--------------------- .nv.info._Z10initKernelIdN6device3MinIdEEEvPT_T0_ --------------------------
	.section	.nv.info._Z10initKernelIdN6device3MinIdEEEvPT_T0_,"",@"SHT_CUDA_INFO"
	.sectionflags	@""
	.align	4


	//----- nvinfo : EIATTR_CUDA_API_VERSION
	.align		4
        /*0000*/ 	.byte	0x04, 0x37
        /*0002*/ 	.short	(.L_185 - .L_184)
.L_184:
        /*0004*/ 	.word	0x00000082


	//----- nvinfo : EIATTR_KPARAM_INFO
	.align		4
.L_185:
        /*0008*/ 	.byte	0x04, 0x17
        /*000a*/ 	.short	(.L_187 - .L_186)
.L_186:
        /*000c*/ 	.word	0x00000000
        /*0010*/ 	.short	0x0001
        /*0012*/ 	.short	0x0008
        /*0014*/ 	.byte	0x00, 0xf0, 0x05, 0x00


	//----- nvinfo : EIATTR_KPARAM_INFO
	.align		4
.L_187:
        /*0018*/ 	.byte	0x04, 0x17
        /*001a*/ 	.short	(.L_189 - .L_188)
.L_188:
        /*001c*/ 	.word	0x00000000
        /*0020*/ 	.short	0x0000
        /*0022*/ 	.short	0x0000
        /*0024*/ 	.byte	0x00, 0xf5, 0x21, 0x00


	//----- nvinfo : EIATTR_SPARSE_MMA_MASK
	.align		4
.L_189:
        /*0028*/ 	.byte	0x03, 0x50
        /*002a*/ 	.short	0x0000


	//----- nvinfo : EIATTR_MAXREG_COUNT
	.align		4
        /*002c*/ 	.byte	0x03, 0x1b
        /*002e*/ 	.short	0x00ff


	//----- nvinfo : EIATTR_MERCURY_ISA_VERSION
	.align		4
        /*0030*/ 	.byte	0x03, 0x5f
        /*0032*/ 	.short	0x0101


	//----- nvinfo : EIATTR_VRC_CTA_INIT_COUNT
	.align		4
        /*0034*/ 	.byte	0x02, 0x4a
	.zero		1
	.zero		1


	//----- nvinfo : EIATTR_EXIT_INSTR_OFFSETS
	.align		4
        /*0038*/ 	.byte	0x04, 0x1c
        /*003a*/ 	.short	(.L_191 - .L_190)


	//   ....[0]....
.L_190:
        /*003c*/ 	.word	0x00000030


	//   ....[1]....
        /*0040*/ 	.word	0x00000090


	//----- nvinfo : EIATTR_CBANK_PARAM_SIZE
	.align		4
.L_191:
        /*0044*/ 	.byte	0x03, 0x19
        /*0046*/ 	.short	0x0009


	//----- nvinfo : EIATTR_PARAM_CBANK
	.align		4
        /*0048*/ 	.byte	0x04, 0x0a
        /*004a*/ 	.short	(.L_193 - .L_192)
	.align		4
.L_192:
        /*004c*/ 	.word	index@(.nv.constant0._Z10initKernelIdN6device3MinIdEEEvPT_T0_)
        /*0050*/ 	.short	0x0380
        /*0052*/ 	.short	0x0009


	//----- nvinfo : EIATTR_SW_WAR
	.align		4
.L_193:
        /*0054*/ 	.byte	0x04, 0x36
        /*0056*/ 	.short	(.L_195 - .L_194)
.L_194:
        /*0058*/ 	.word	0x00000008
.L_195:


//--------------------- .nv.info._Z10initKernelIdN6device3MaxIdEEEvPT_T0_ --------------------------
	.section	.nv.info._Z10initKernelIdN6device3MaxIdEEEvPT_T0_,"",@"SHT_CUDA_INFO"
	.sectionflags	@""
	.align	4


	//----- nvinfo : EIATTR_CUDA_API_VERSION
	.align		4
        /*0000*/ 	.byte	0x04, 0x37
        /*0002*/ 	.short	(.L_197 - .L_196)
.L_196:
        /*0004*/ 	.word	0x00000082


	//----- nvinfo : EIATTR_KPARAM_INFO
	.align		4
.L_197:
        /*0008*/ 	.byte	0x04, 0x17
        /*000a*/ 	.short	(.L_199 - .L_198)
.L_198:
        /*000c*/ 	.word	0x00000000
        /*0010*/ 	.short	0x0001
        /*0012*/ 	.short	0x0008
        /*0014*/ 	.byte	0x00, 0xf0, 0x05, 0x00


	//----- nvinfo : EIATTR_KPARAM_INFO
	.align		4
.L_199:
        /*0018*/ 	.byte	0x04, 0x17
        /*001a*/ 	.short	(.L_201 - .L_200)
.L_200:
        /*001c*/ 	.word	0x00000000
        /*0020*/ 	.short	0x0000
        /*0022*/ 	.short	0x0000
        /*0024*/ 	.byte	0x00, 0xf5, 0x21, 0x00


	//----- nvinfo : EIATTR_SPARSE_MMA_MASK
	.align		4
.L_201:
        /*0028*/ 	.byte	0x03, 0x50
        /*002a*/ 	.short	0x0000


	//----- nvinfo : EIATTR_MAXREG_COUNT
	.align		4
        /*002c*/ 	.byte	0x03, 0x1b
        /*002e*/ 	.short	0x00ff


	//----- nvinfo : EIATTR_MERCURY_ISA_VERSION
	.align		4
        /*0030*/ 	.byte	0x03, 0x5f
        /*0032*/ 	.short	0x0101


	//----- nvinfo : EIATTR_VRC_CTA_INIT_COUNT
	.align		4
        /*0034*/ 	.byte	0x02, 0x4a
	.zero		1
	.zero		1


	//----- nvinfo : EIATTR_EXIT_INSTR_OFFSETS
	.align		4
        /*0038*/ 	.byte	0x04, 0x1c
        /*003a*/ 	.short	(.L_203 - .L_202)


	//   ....[0]....
.L_202:
        /*003c*/ 	.word	0x00000030


	//   ....[1]....
        /*0040*/ 	.word	0x00000090


	//----- nvinfo : EIATTR_CBANK_PARAM_SIZE
	.align		4
.L_203:
        /*0044*/ 	.byte	0x03, 0x19
        /*0046*/ 	.short	0x0009


	//----- nvinfo : EIATTR_PARAM_CBANK
	.align		4
        /*0048*/ 	.byte	0x04, 0x0a
        /*004a*/ 	.short	(.L_205 - .L_204)
	.align		4
.L_204:
        /*004c*/ 	.word	index@(.nv.constant0._Z10initKernelIdN6device3MaxIdEEEvPT_T0_)
        /*0050*/ 	.short	0x0380
        /*0052*/ 	.short	0x0009


	//----- nvinfo : EIATTR_SW_WAR
	.align		4
.L_205:
        /*0054*/ 	.byte	0x04, 0x36
        /*0056*/ 	.short	(.L_207 - .L_206)
.L_206:
        /*0058*/ 	.word	0x00000008
.L_207:


//--------------------- .nv.info._Z10initKernelIdN6device3SumIdEEEvPT_T0_ --------------------------
	.section	.nv.info._Z10initKernelIdN6device3SumIdEEEvPT_T0_,"",@"SHT_CUDA_INFO"
	.sectionflags	@""
	.align	4


	//----- nvinfo : EIATTR_CUDA_API_VERSION
	.align		4
        /*0000*/ 	.byte	0x04, 0x37
        /*0002*/ 	.short	(.L_209 - .L_208)
.L_208:
        /*0004*/ 	.word	0x00000082


	//----- nvinfo : EIATTR_KPARAM_INFO
	.align		4
.L_209:
        /*0008*/ 	.byte	0x04, 0x17
        /*000a*/ 	.short	(.L_211 - .L_210)
.L_210:
        /*000c*/ 	.word	0x00000000
        /*0010*/ 	.short	0x0001
        /*0012*/ 	.short	0x0008
        /*0014*/ 	.byte	0x00, 0xf0, 0x05, 0x00


	//----- nvinfo : EIATTR_KPARAM_INFO
	.align		4
.L_211:
        /*0018*/ 	.byte	0x04, 0x17
        /*001a*/ 	.short	(.L_213 - .L_212)
.L_212:
        /*001c*/ 	.word	0x00000000
        /*0020*/ 	.short	0x0000
        /*0022*/ 	.short	0x0000
        /*0024*/ 	.byte	0x00, 0xf5, 0x21, 0x00


	//----- nvinfo : EIATTR_SPARSE_MMA_MASK
	.align		4
.L_213:
        /*0028*/ 	.byte	0x03, 0x50
        /*002a*/ 	.short	0x0000


	//----- nvinfo : EIATTR_MAXREG_COUNT
	.align		4
        /*002c*/ 	.byte	0x03, 0x1b
        /*002e*/ 	.short	0x00ff


	//----- nvinfo : EIATTR_MERCURY_ISA_VERSION
	.align		4
        /*0030*/ 	.byte	0x03, 0x5f
        /*0032*/ 	.short	0x0101


	//----- nvinfo : EIATTR_VRC_CTA_INIT_COUNT
	.align		4
        /*0034*/ 	.byte	0x02, 0x4a
	.zero		1
	.zero		1


	//----- nvinfo : EIATTR_EXIT_INSTR_OFFSETS
	.align		4
        /*0038*/ 	.byte	0x04, 0x1c
        /*003a*/ 	.short	(.L_215 - .L_214)


	//   ....[0]....
.L_214:
        /*003c*/ 	.word	0x00000030


	//   ....[1]....
        /*0040*/ 	.word	0x00000070


	//----- nvinfo : EIATTR_CBANK_PARAM_SIZE
	.align		4
.L_215:
        /*0044*/ 	.byte	0x03, 0x19
        /*0046*/ 	.short	0x0009


	//----- nvinfo : EIATTR_PARAM_CBANK
	.align		4
        /*0048*/ 	.byte	0x04, 0x0a
        /*004a*/ 	.short	(.L_217 - .L_216)
	.align		4
.L_216:
        /*004c*/ 	.word	index@(.nv.constant0._Z10initKernelIdN6device3SumIdEEEvPT_T0_)
        /*0050*/ 	.short	0x0380
        /*0052*/ 	.short	0x0009


	//----- nvinfo : EIATTR_SW_WAR
	.align		4
.L_217:
        /*0054*/ 	.byte	0x04, 0x36
        /*0056*/ 	.short	(.L_219 - .L_218)
.L_218:
        /*0058*/ 	.word	0x00000008
.L_219:


//--------------------- .nv.info._Z13kernel_reduceILi256ELi8EffN6device3MinIfEEEvPT1_PKT2_mbT3_ --------------------------
	.section	.nv.info._Z13kernel_reduceILi256ELi8EffN6device3MinIfEEEvPT1_PKT2_mbT3_,"",@"SHT_CUDA_INFO"
	.sectionflags	@""
	.align	4


	//----- nvinfo : EIATTR_CUDA_API_VERSION
	.align		4
        /*0000*/ 	.byte	0x04, 0x37
        /*0002*/ 	.short	(.L_221 - .L_220)
.L_220:
        /*0004*/ 	.word	0x00000082


	//----- nvinfo : EIATTR_KPARAM_INFO
	.align		4
.L_221:
        /*0008*/ 	.byte	0x04, 0x17
        /*000a*/ 	.short	(.L_223 - .L_222)
.L_222:
        /*000c*/ 	.word	0x00000000
        /*0010*/ 	.short	0x0004
        /*0012*/ 	.short	0x0019
        /*0014*/ 	.byte	0x00, 0xf0, 0x05, 0x00


	//----- nvinfo : EIATTR_KPARAM_INFO
	.align		4
.L_223:
        /*0018*/ 	.byte	0x04, 0x17
        /*001a*/ 	.short	(.L_225 - .L_224)
.L_224:
        /*001c*/ 	.word	0x00000000
        /*0020*/ 	.short	0x0003
        /*0022*/ 	.short	0x0018
        /*0024*/ 	.byte	0x00, 0xf0, 0x05, 0x00


	//----- nvinfo : EIATTR_KPARAM_INFO
	.align		4
.L_225:
        /*0028*/ 	.byte	0x04, 0x17
        /*002a*/ 	.short	(.L_227 - .L_226)
.L_226:
        /*002c*/ 	.word	0x00000000
        /*0030*/ 	.short	0x0002
        /*0032*/ 	.short	0x0010
        /*0034*/ 	.byte	0x00, 0xf0, 0x21, 0x00


	//----- nvinfo : EIATTR_KPARAM_INFO
	.align		4
.L_227:
        /*0038*/ 	.byte	0x04, 0x17
        /*003a*/ 	.short	(.L_229 - .L_228)
.L_228:
        /*003c*/ 	.word	0x00000000
        /*0040*/ 	.short	0x0001
        /*0042*/ 	.short	0x0008
        /*0044*/ 	.byte	0x00, 0xf5, 0x21, 0x00


	//----- nvinfo : EIATTR_KPARAM_INFO
	.align		4
.L_229:
        /*0048*/ 	.byte	0x04, 0x17
        /*004a*/ 	.short	(.L_231 - .L_230)
.L_230:
        /*004c*/ 	.word	0x00000000
        /*0050*/ 	.short	0x0000
        /*0052*/ 	.short	0x0000
        /*0054*/ 	.byte	0x00, 0xf5, 0x21, 0x00


	//----- nvinfo : EIATTR_SPARSE_MMA_MASK
	.align		4
.L_231:
        /*0058*/ 	.byte	0x03, 0x50
        /*005a*/ 	.short	0x0000


	//----- nvinfo : EIATTR_MAXREG_COUNT
	.align		4
        /*005c*/ 	.byte	0x03, 0x1b
        /*005e*/ 	.short	0x00ff


	//----- nvinfo : EIATTR_NUM_BARRIERS
	.align		4
        /*0060*/ 	.byte	0x02, 0x4c
        /*0062*/ 	.byte	0x01
	.zero		1


	//----- nvinfo : EIATTR_MERCURY_ISA_VERSION
	.align		4
        /*0064*/ 	.byte	0x03, 0x5f
        /*0066*/ 	.short	0x0101


	//----- nvinfo : EIATTR_COOP_GROUP_MASK_REGIDS
	.align		4
        /*0068*/ 	.byte	0x04, 0x29
        /*006a*/ 	.short	(.L_233 - .L_232)


	//   ....[0]....
.L_232:
        /*006c*/ 	.word	0xffffffff


	//   ....[1]....
        /*0070*/ 	.word	0xffffffff


	//   ....[2]....
        /*0074*/ 	.word	0xffffffff


	//   ....[3]....
        /*0078*/ 	.word	0xffffffff


	//   ....[4]....
        /*007c*/ 	.word	0xffffffff


	//   ....[5]....
        /*0080*/ 	.word	0xffffffff


	//   ....[6]....
        /*0084*/ 	.word	0xffffffff


	//   ....[7]....
        /*0088*/ 	.word	0xffffffff


	//   ....[8]....
        /*008c*/ 	.word	0xffffffff


	//   ....[9]....
        /*0090*/ 	.word	0xffffffff


	//----- nvinfo : EIATTR_COOP_GROUP_INSTR_OFFSETS
	.align		4
.L_233:
        /*0094*/ 	.byte	0x04, 0x28
        /*0096*/ 	.short	(.L_235 - .L_234)


	//   ....[0]....
.L_234:
        /*0098*/ 	.word	0x000003b0


	//   ....[1]....
        /*009c*/ 	.word	0x000003e0


	//   ....[2]....
        /*00a0*/ 	.word	0x00000410


	//   ....[3]....
        /*00a4*/ 	.word	0x00000440


	//   ....[4]....
        /*00a8*/ 	.word	0x00000490


	//   ....[5]....
        /*00ac*/ 	.word	0x00000580


	//   ....[6]....
        /*00b0*/ 	.word	0x000005c0


	//   ....[7]....
        /*00b4*/ 	.word	0x000005f0


	//   ....[8]....
        /*00b8*/ 	.word	0x00000620


	//   ....[9]....
        /*00bc*/ 	.word	0x00000650


	//----- nvinfo : EIATTR_VRC_CTA_INIT_COUNT
	.align		4
.L_235:
        /*00c0*/ 	.byte	0x02, 0x4a
	.zero		1
	.zero		1


	//----- nvinfo : EIATTR_EXIT_INSTR_OFFSETS
	.align		4
        /*00c4*/ 	.byte	0x04, 0x1c
        /*00c6*/ 	.short	(.L_237 - .L_236)


	//   ....[0]....
.L_236:
        /*00c8*/ 	.word	0x00000570


	//   ....[1]....
        /*00cc*/ 	.word	0x00000660


	//   ....[2]....
        /*00d0*/ 	.word	0x00000780


	//----- nvinfo : EIATTR_MAX_THREADS
	.align		4
.L_237:
        /*00d4*/ 	.byte	0x04, 0x05
        /*00d6*/ 	.short	(.L_239 - .L_238)
.L_238:
        /*00d8*/ 	.word	0x00000100
        /*00dc*/ 	.word	0x00000001
        /*00e0*/ 	.word	0x00000001


	//----- nvinfo : EIATTR_CRS_STACK_SIZE
	.align		4
.L_239:
        /*00e4*/ 	.byte	0x04, 0x1e
        /*00e6*/ 	.short	(.L_241 - .L_240)
.L_240:
        /*00e8*/ 	.word	0x00000000


	//----- nvinfo : EIATTR_CBANK_PARAM_SIZE
	.align		4
.L_241:
        /*00ec*/ 	.byte	0x03, 0x19
        /*00ee*/ 	.short	0x001a


	//----- nvinfo : EIATTR_PARAM_CBANK
	.align		4
        /*00f0*/ 	.byte	0x04, 0x0a
        /*00f2*/ 	.short	(.L_243 - .L_242)
	.align		4
.L_242:
        /*00f4*/ 	.word	index@(.nv.constant0._Z13kernel_reduceILi256ELi8EffN6device3MinIfEEEvPT1_PKT2_mbT3_)
        /*00f8*/ 	.short	0x0380
        /*00fa*/ 	.short	0x001a


	//----- nvinfo : EIATTR_SW_WAR
	.align		4
.L_243:
        /*00fc*/ 	.byte	0x04, 0x36
        /*00fe*/ 	.short	(.L_245 - .L_244)
.L_244:
        /*0100*/ 	.word	0x00000008
.L_245:


//--------------------- .nv.info._Z13kernel_reduceILi256ELi8EffN6device3MaxIfEEEvPT1_PKT2_mbT3_ --------------------------
	.section	.nv.info._Z13kernel_reduceILi256ELi8EffN6device3MaxIfEEEvPT1_PKT2_mbT3_,"",@"SHT_CUDA_INFO"
	.sectionflags	@""
	.align	4


	//----- nvinfo : EIATTR_CUDA_API_VERSION
	.align		4
        /*0000*/ 	.byte	0x04, 0x37
        /*0002*/ 	.short	(.L_247 - .L_246)
.L_246:
        /*0004*/ 	.word	0x00000082


	//----- nvinfo : EIATTR_KPARAM_INFO
	.align		4
.L_247:
        /*0008*/ 	.byte	0x04, 0x17
        /*000a*/ 	.short	(.L_249 - .L_248)
.L_248:
        /*000c*/ 	.word	0x00000000
        /*0010*/ 	.short	0x0004
        /*0012*/ 	.short	0x0019
        /*0014*/ 	.byte	0x00, 0xf0, 0x05, 0x00


	//----- nvinfo : EIATTR_KPARAM_INFO
	.align		4
.L_249:
        /*0018*/ 	.byte	0x04, 0x17
        /*001a*/ 	.short	(.L_251 - .L_250)
.L_250:
        /*001c*/ 	.word	0x00000000
        /*0020*/ 	.short	0x0003
        /*0022*/ 	.short	0x0018
        /*0024*/ 	.byte	0x00, 0xf0, 0x05, 0x00


	//----- nvinfo : EIATTR_KPARAM_INFO
	.align		4
.L_251:
        /*0028*/ 	.byte	0x04, 0x17
        /*002a*/ 	.short	(.L_253 - .L_252)
.L_252:
        /*002c*/ 	.word	0x00000000
        /*0030*/ 	.short	0x0002
        /*0032*/ 	.short	0x0010
        /*0034*/ 	.byte	0x00, 0xf0, 0x21, 0x00


	//----- nvinfo : EIATTR_KPARAM_INFO
	.align		4
.L_253:
        /*0038*/ 	.byte	0x04, 0x17
        /*003a*/ 	.short	(.L_255 - .L_254)
.L_254:
        /*003c*/ 	.word	0x00000000
        /*0040*/ 	.short	0x0001
        /*0042*/ 	.short	0x0008
        /*0044*/ 	.byte	0x00, 0xf5, 0x21, 0x00


	//----- nvinfo : EIATTR_KPARAM_INFO
	.align		4
.L_255:
        /*0048*/ 	.byte	0x04, 0x17
        /*004a*/ 	.short	(.L_257 - .L_256)
.L_256:
        /*004c*/ 	.word	0x00000000
        /*0050*/ 	.short	0x0000
        /*0052*/ 	.short	0x0000
        /*0054*/ 	.byte	0x00, 0xf5, 0x21, 0x00


	//----- nvinfo : EIATTR_SPARSE_MMA_MASK
	.align		4
.L_257:
        /*0058*/ 	.byte	0x03, 0x50
        /*005a*/ 	.short	0x0000


	//----- nvinfo : EIATTR_MAXREG_COUNT
	.align		4
        /*005c*/ 	.byte	0x03, 0x1b
        /*005e*/ 	.short	0x00ff


	//----- nvinfo : EIATTR_NUM_BARRIERS
	.align		4
        /*0060*/ 	.byte	0x02, 0x4c
        /*0062*/ 	.byte	0x01
	.zero		1


	//----- nvinfo : EIATTR_MERCURY_ISA_VERSION
	.align		4
        /*0064*/ 	.byte	0x03, 0x5f
        /*0066*/ 	.short	0x0101


	//----- nvinfo : EIATTR_COOP_GROUP_MASK_REGIDS
	.align		4
        /*0068*/ 	.byte	0x04, 0x29
        /*006a*/ 	.short	(.L_259 - .L_258)


	//   ....[0]....
.L_258:
        /*006c*/ 	.word	0xffffffff


	//   ....[1]....
        /*0070*/ 	.word	0xffffffff


	//   ....[2]....
        /*0074*/ 	.word	0xffffffff


	//   ....[3]....
        /*0078*/ 	.word	0xffffffff


	//   ....[4]....
        /*007c*/ 	.word	0xffffffff


	//   ....[5]....
        /*0080*/ 	.word	0xffffffff


	//   ....[6]....
        /*0084*/ 	.word	0xffffffff


	//   ....[7]....
        /*0088*/ 	.word	0xffffffff


	//   ....[8]....
        /*008c*/ 	.word	0xffffffff


	//   ....[9]....
        /*0090*/ 	.word	0xffffffff


	//----- nvinfo : EIATTR_COOP_GROUP_INSTR_OFFSETS
	.align		4
.L_259:
        /*0094*/ 	.byte	0x04, 0x28
        /*0096*/ 	.short	(.L_261 - .L_260)


	//   ....[0]....
.L_260:
        /*0098*/ 	.word	0x000003b0


	//   ....[1]....
        /*009c*/ 	.word	0x000003e0


	//   ....[2]....
        /*00a0*/ 	.word	0x00000410


	//   ....[3]....
        /*00a4*/ 	.word	0x00000440


	//   ....[4]....
        /*00a8*/ 	.word	0x00000490


	//   ....[5]....
        /*00ac*/ 	.word	0x00000580


	//   ....[6]....
        /*00b0*/ 	.word	0x000005c0


	//   ....[7]....
        /*00b4*/ 	.word	0x000005f0


	//   ....[8]....
        /*00b8*/ 	.word	0x00000620


	//   ....[9]....
        /*00bc*/ 	.word	0x00000650


	//----- nvinfo : EIATTR_VRC_CTA_INIT_COUNT
	.align		4
.L_261:
        /*00c0*/ 	.byte	0x02, 0x4a
	.zero		1
	.zero		1


	//----- nvinfo : EIATTR_EXIT_INSTR_OFFSETS
	.align		4
        /*00c4*/ 	.byte	0x04, 0x1c
        /*00c6*/ 	.short	(.L_263 - .L_262)


	//   ....[0]....
.L_262:
        /*00c8*/ 	.word	0x00000570


	//   ....[1]....
        /*00cc*/ 	.word	0x00000660


	//   ....[2]....
        /*00d0*/ 	.word	0x00000780


	//----- nvinfo : EIATTR_MAX_THREADS
	.align		4
.L_263:
        /*00d4*/ 	.byte	0x04, 0x05
        /*00d6*/ 	.short	(.L_265 - .L_264)
.L_264:
        /*00d8*/ 	.word	0x00000100
        /*00dc*/ 	.word	0x00000001
        /*00e0*/ 	.word	0x00000001


	//----- nvinfo : EIATTR_CRS_STACK_SIZE
	.align		4
.L_265:
        /*00e4*/ 	.byte	0x04, 0x1e
        /*00e6*/ 	.short	(.L_267 - .L_266)
.L_266:
        /*00e8*/ 	.word	0x00000000


	//----- nvinfo : EIATTR_CBANK_PARAM_SIZE
	.align		4
.L_267:
        /*00ec*/ 	.byte	0x03, 0x19
        /*00ee*/ 	.short	0x001a


	//----- nvinfo : EIATTR_PARAM_CBANK
	.align		4
        /*00f0*/ 	.byte	0x04, 0x0a
        /*00f2*/ 	.short	(.L_269 - .L_268)
	.align		4
.L_268:
        /*00f4*/ 	.word	index@(.nv.constant0._Z13kernel_reduceILi256ELi8EffN6device3MaxIfEEEvPT1_PKT2_mbT3_)
        /*00f8*/ 	.short	0x0380
        /*00fa*/ 	.short	0x001a


	//----- nvinfo : EIATTR_SW_WAR
	.align		4
.L_269:
        /*00fc*/ 	.byte	0x04, 0x36
        /*00fe*/ 	.short	(.L_271 - .L_270)
.L_270:
        /*0100*/ 	.word	0x00000008
.L_271:


//--------------------- .nv.info._Z13kernel_reduceILi256ELi8EffN6device3SumIfEEEvPT1_PKT2_mbT3_ --------------------------
	.section	.nv.info._Z13kernel_reduceILi256ELi8EffN6device3SumIfEEEvPT1_PKT2_mbT3_,"",@"SHT_CUDA_INFO"
	.sectionflags	@""
	.align	4


	//----- nvinfo : EIATTR_CUDA_API_VERSION
	.align		4
        /*0000*/ 	.byte	0x04, 0x37
        /*0002*/ 	.short	(.L_273 - .L_272)
.L_272:
        /*0004*/ 	.word	0x00000082


	//----- nvinfo : EIATTR_KPARAM_INFO
	.align		4
.L_273:
        /*0008*/ 	.byte	0x04, 0x17
        /*000a*/ 	.short	(.L_275 - .L_274)
.L_274:
        /*000c*/ 	.word	0x00000000
        /*0010*/ 	.short	0x0004
        /*0012*/ 	.short	0x0019
        /*0014*/ 	.byte	0x00, 0xf0, 0x05, 0x00


	//----- nvinfo : EIATTR_KPARAM_INFO
	.align		4
.L_275:
        /*0018*/ 	.byte	0x04, 0x17
        /*001a*/ 	.short	(.L_277 - .L_276)
.L_276:
        /*001c*/ 	.word	0x00000000
        /*0020*/ 	.short	0x0003
        /*0022*/ 	.short	0x0018
        /*0024*/ 	.byte	0x00, 0xf0, 0x05, 0x00


	//----- nvinfo : EIATTR_KPARAM_INFO
	.align		4
.L_277:
        /*0028*/ 	.byte	0x04, 0x17
        /*002a*/ 	.short	(.L_279 - .L_278)
.L_278:
        /*002c*/ 	.word	0x00000000
        /*0030*/ 	.short	0x0002
        /*0032*/ 	.short	0x0010
        /*0034*/ 	.byte	0x00, 0xf0, 0x21, 0x00


	//----- nvinfo : EIATTR_KPARAM_INFO
	.align		4
.L_279:
        /*0038*/ 	.byte	0x04, 0x17
        /*003a*/ 	.short	(.L_281 - .L_280)
.L_280:
        /*003c*/ 	.word	0x00000000
        /*0040*/ 	.short	0x0001
        /*0042*/ 	.short	0x0008
        /*0044*/ 	.byte	0x00, 0xf5, 0x21, 0x00


	//----- nvinfo : EIATTR_KPARAM_INFO
	.align		4
.L_281:
        /*0048*/ 	.byte	0x04, 0x17
        /*004a*/ 	.short	(.L_283 - .L_282)
.L_282:
        /*004c*/ 	.word	0x00000000
        /*0050*/ 	.short	0x0000
        /*0052*/ 	.short	0x0000
        /*0054*/ 	.byte	0x00, 0xf5, 0x21, 0x00


	//----- nvinfo : EIATTR_SPARSE_MMA_MASK
	.align		4
.L_283:
        /*0058*/ 	.byte	0x03, 0x50
        /*005a*/ 	.short	0x0000


	//----- nvinfo : EIATTR_MAXREG_COUNT
	.align		4
        /*005c*/ 	.byte	0x03, 0x1b
        /*005e*/ 	.short	0x00ff


	//----- nvinfo : EIATTR_NUM_BARRIERS
	.align		4
        /*0060*/ 	.byte	0x02, 0x4c
        /*0062*/ 	.byte	0x01
	.zero		1


	//----- nvinfo : EIATTR_MERCURY_ISA_VERSION
	.align		4
        /*0064*/ 	.byte	0x03, 0x5f
        /*0066*/ 	.short	0x0101


	//----- nvinfo : EIATTR_COOP_GROUP_MASK_REGIDS
	.align		4
        /*0068*/ 	.byte	0x04, 0x29
        /*006a*/ 	.short	(.L_285 - .L_284)


	//   ....[0]....
.L_284:
        /*006c*/ 	.word	0xffffffff


	//   ....[1]....
        /*0070*/ 	.word	0xffffffff


	//   ....[2]....
        /*0074*/ 	.word	0xffffffff


	//   ....[3]....
        /*0078*/ 	.word	0xffffffff


	//   ....[4]....
        /*007c*/ 	.word	0xffffffff


	//   ....[5]....
        /*0080*/ 	.word	0xffffffff


	//   ....[6]....
        /*0084*/ 	.word	0xffffffff


	//   ....[7]....
        /*0088*/ 	.word	0xffffffff


	//   ....[8]....
        /*008c*/ 	.word	0xffffffff


	//   ....[9]....
        /*0090*/ 	.word	0xffffffff


	//----- nvinfo : EIATTR_COOP_GROUP_INSTR_OFFSETS
	.align		4
.L_285:
        /*0094*/ 	.byte	0x04, 0x28
        /*0096*/ 	.short	(.L_287 - .L_286)


	//   ....[0]....
.L_286:
        /*0098*/ 	.word	0x00000370


	//   ....[1]....
        /*009c*/ 	.word	0x00000390


	//   ....[2]....
        /*00a0*/ 	.word	0x000003b0


	//   ....[3]....
        /*00a4*/ 	.word	0x000003d0


	//   ....[4]....
        /*00a8*/ 	.word	0x00000400


	//   ....[5]....
        /*00ac*/ 	.word	0x000004b0


	//   ....[6]....
        /*00b0*/ 	.word	0x000004e0


	//   ....[7]....
        /*00b4*/ 	.word	0x00000500


	//   ....[8]....
        /*00b8*/ 	.word	0x00000520


	//   ....[9]....
        /*00bc*/ 	.word	0x00000540


	//----- nvinfo : EIATTR_VRC_CTA_INIT_COUNT
	.align		4
.L_287:
        /*00c0*/ 	.byte	0x02, 0x4a
	.zero		1
	.zero		1


	//----- nvinfo : EIATTR_EXIT_INSTR_OFFSETS
	.align		4
        /*00c4*/ 	.byte	0x04, 0x1c
        /*00c6*/ 	.short	(.L_289 - .L_288)


	//   ....[0]....
.L_288:
        /*00c8*/ 	.word	0x000004a0


	//   ....[1]....
        /*00cc*/ 	.word	0x00000550


	//   ....[2]....
        /*00d0*/ 	.word	0x00000590


	//----- nvinfo : EIATTR_MAX_THREADS
	.align		4
.L_289:
        /*00d4*/ 	.byte	0x04, 0x05
        /*00d6*/ 	.short	(.L_291 - .L_290)
.L_290:
        /*00d8*/ 	.word	0x00000100
        /*00dc*/ 	.word	0x00000001
        /*00e0*/ 	.word	0x00000001


	//----- nvinfo : EIATTR_CBANK_PARAM_SIZE
	.align		4
.L_291:
        /*00e4*/ 	.byte	0x03, 0x19
        /*00e6*/ 	.short	0x001a


	//----- nvinfo : EIATTR_PARAM_CBANK
	.align		4
        /*00e8*/ 	.byte	0x04, 0x0a
        /*00ea*/ 	.short	(.L_293 - .L_292)
	.align		4
.L_292:
        /*00ec*/ 	.word	index@(.nv.constant0._Z13kernel_reduceILi256ELi8EffN6device3SumIfEEEvPT1_PKT2_mbT3_)
        /*00f0*/ 	.short	0x0380
        /*00f2*/ 	.short	0x001a


	//----- nvinfo : EIATTR_SW_WAR
	.align		4
.L_293:
        /*00f4*/ 	.byte	0x04, 0x36
        /*00f6*/ 	.short	(.L_295 - .L_294)
.L_294:
        /*00f8*/ 	.word	0x00000008
.L_295:


//--------------------- .nv.info._Z10initKernelIfN6device3MinIfEEEvPT_T0_ --------------------------
	.section	.nv.info._Z10initKernelIfN6device3MinIfEEEvPT_T0_,"",@"SHT_CUDA_INFO"
	.sectionflags	@""
	.align	4


	//----- nvinfo : EIATTR_CUDA_API_VERSION
	.align		4
        /*0000*/ 	.byte	0x04, 0x37
        /*0002*/ 	.short	(.L_297 - .L_296)
.L_296:
        /*0004*/ 	.word	0x00000082


	//----- nvinfo : EIATTR_KPARAM_INFO
	.align		4
.L_297:
        /*0008*/ 	.byte	0x04, 0x17
        /*000a*/ 	.short	(.L_299 - .L_298)
.L_298:
        /*000c*/ 	.word	0x00000000
        /*0010*/ 	.short	0x0001
        /*0012*/ 	.short	0x0008
        /*0014*/ 	.byte	0x00, 0xf0, 0x05, 0x00


	//----- nvinfo : EIATTR_KPARAM_INFO
	.align		4
.L_299:
        /*0018*/ 	.byte	0x04, 0x17
        /*001a*/ 	.short	(.L_301 - .L_300)
.L_300:
        /*001c*/ 	.word	0x00000000
        /*0020*/ 	.short	0x0000
        /*0022*/ 	.short	0x0000
        /*0024*/ 	.byte	0x00, 0xf5, 0x21, 0x00


	//----- nvinfo : EIATTR_SPARSE_MMA_MASK
	.align		4
.L_301:
        /*0028*/ 	.byte	0x03, 0x50
        /*002a*/ 	.short	0x0000


	//----- nvinfo : EIATTR_MAXREG_COUNT
	.align		4
        /*002c*/ 	.byte	0x03, 0x1b
        /*002e*/ 	.short	0x00ff


	//----- nvinfo : EIATTR_MERCURY_ISA_VERSION
	.align		4
        /*0030*/ 	.byte	0x03, 0x5f
        /*0032*/ 	.short	0x0101


	//----- nvinfo : EIATTR_VRC_CTA_INIT_COUNT
	.align		4
        /*0034*/ 	.byte	0x02, 0x4a
	.zero		1
	.zero		1


	//----- nvinfo : EIATTR_EXIT_INSTR_OFFSETS
	.align		4
        /*0038*/ 	.byte	0x04, 0x1c
        /*003a*/ 	.short	(.L_303 - .L_302)


	//   ....[0]....
.L_302:
        /*003c*/ 	.word	0x00000030


	//   ....[1]....
        /*0040*/ 	.word	0x00000080


	//----- nvinfo : EIATTR_CBANK_PARAM_SIZE
	.align		4
.L_303:
        /*0044*/ 	.byte	0x03, 0x19
        /*0046*/ 	.short	0x0009


	//----- nvinfo : EIATTR_PARAM_CBANK
	.align		4
        /*0048*/ 	.byte	0x04, 0x0a
        /*004a*/ 	.short	(.L_305 - .L_304)
	.align		4
.L_304:
        /*004c*/ 	.word	index@(.nv.constant0._Z10initKernelIfN6device3MinIfEEEvPT_T0_)
        /*0050*/ 	.short	0x0380
        /*0052*/ 	.short	0x0009


	//----- nvinfo : EIATTR_SW_WAR
	.align		4
.L_305:
        /*0054*/ 	.byte	0x04, 0x36
        /*0056*/ 	.short	(.L_307 - .L_306)
.L_306:
        /*0058*/ 	.word	0x00000008
.L_307:


//--------------------- .nv.info._Z10initKernelIfN6device3MaxIfEEEvPT_T0_ --------------------------
	.section	.nv.info._Z10initKernelIfN6device3MaxIfEEEvPT_T0_,"",@"SHT_CUDA_INFO"
	.sectionflags	@""
	.align	4


	//----- nvinfo : EIATTR_CUDA_API_VERSION
	.align		4
        /*0000*/ 	.byte	0x04, 0x37
        /*0002*/ 	.short	(.L_309 - .L_308)
.L_308:
        /*0004*/ 	.word	0x00000082


	//----- nvinfo : EIATTR_KPARAM_INFO
	.align		4
.L_309:
        /*0008*/ 	.byte	0x04, 0x17
        /*000a*/ 	.short	(.L_311 - .L_310)
.L_310:
        /*000c*/ 	.word	0x00000000
        /*0010*/ 	.short	0x0001
        /*0012*/ 	.short	0x0008
        /*0014*/ 	.byte	0x00, 0xf0, 0x05, 0x00


	//----- nvinfo : EIATTR_KPARAM_INFO
	.align		4
.L_311:
        /*0018*/ 	.byte	0x04, 0x17
        /*001a*/ 	.short	(.L_313 - .L_312)
.L_312:
        /*001c*/ 	.word	0x00000000
        /*0020*/ 	.short	0x0000
        /*0022*/ 	.short	0x0000
        /*0024*/ 	.byte	0x00, 0xf5, 0x21, 0x00


	//----- nvinfo : EIATTR_SPARSE_MMA_MASK
	.align		4
.L_313:
        /*0028*/ 	.byte	0x03, 0x50
        /*002a*/ 	.short	0x0000


	//----- nvinfo : EIATTR_MAXREG_COUNT
	.align		4
        /*002c*/ 	.byte	0x03, 0x1b
        /*002e*/ 	.short	0x00ff


	//----- nvinfo : EIATTR_MERCURY_ISA_VERSION
	.align		4
        /*0030*/ 	.byte	0x03, 0x5f
        /*0032*/ 	.short	0x0101


	//----- nvinfo : EIATTR_VRC_CTA_INIT_COUNT
	.align		4
        /*0034*/ 	.byte	0x02, 0x4a
	.zero		1
	.zero		1


	//----- nvinfo : EIATTR_EXIT_INSTR_OFFSETS
	.align		4
        /*0038*/ 	.byte	0x04, 0x1c
        /*003a*/ 	.short	(.L_315 - .L_314)


	//   ....[0]....
.L_314:
        /*003c*/ 	.word	0x00000030


	//   ....[1]....
        /*0040*/ 	.word	0x00000080


	//----- nvinfo : EIATTR_CBANK_PARAM_SIZE
	.align		4
.L_315:
        /*0044*/ 	.byte	0x03, 0x19
        /*0046*/ 	.short	0x0009


	//----- nvinfo : EIATTR_PARAM_CBANK
	.align		4
        /*0048*/ 	.byte	0x04, 0x0a
        /*004a*/ 	.short	(.L_317 - .L_316)
	.align		4
.L_316:
        /*004c*/ 	.word	index@(.nv.constant0._Z10initKernelIfN6device3MaxIfEEEvPT_T0_)
        /*0050*/ 	.short	0x0380
        /*0052*/ 	.short	0x0009


	//----- nvinfo : EIATTR_SW_WAR
	.align		4
.L_317:
        /*0054*/ 	.byte	0x04, 0x36
        /*0056*/ 	.short	(.L_319 - .L_318)
.L_318:
        /*0058*/ 	.word	0x00000008
.L_319:


//--------------------- .nv.info._Z10initKernelIfN6device3SumIfEEEvPT_T0_ --------------------------
	.section	.nv.info._Z10initKernelIfN6device3SumIfEEEvPT_T0_,"",@"SHT_CUDA_INFO"
	.sectionflags	@""
	.align	4


	//----- nvinfo : EIATTR_CUDA_API_VERSION
	.align		4
        /*0000*/ 	.byte	0x04, 0x37
        /*0002*/ 	.short	(.L_321 - .L_320)
.L_320:
        /*0004*/ 	.word	0x00000082


	//----- nvinfo : EIATTR_KPARAM_INFO
	.align		4
.L_321:
        /*0008*/ 	.byte	0x04, 0x17
        /*000a*/ 	.short	(.L_323 - .L_322)
.L_322:
        /*000c*/ 	.word	0x00000000
        /*0010*/ 	.short	0x0001
        /*0012*/ 	.short	0x0008
        /*0014*/ 	.byte	0x00, 0xf0, 0x05, 0x00


	//----- nvinfo : EIATTR_KPARAM_INFO
	.align		4
.L_323:
        /*0018*/ 	.byte	0x04, 0x17
        /*001a*/ 	.short	(.L_325 - .L_324)
.L_324:
        /*001c*/ 	.word	0x00000000
        /*0020*/ 	.short	0x0000
        /*0022*/ 	.short	0x0000
        /*0024*/ 	.byte	0x00, 0xf5, 0x21, 0x00


	//----- nvinfo : EIATTR_SPARSE_MMA_MASK
	.align		4
.L_325:
        /*0028*/ 	.byte	0x03, 0x50
        /*002a*/ 	.short	0x0000


	//----- nvinfo : EIATTR_MAXREG_COUNT
	.align		4
        /*002c*/ 	.byte	0x03, 0x1b
        /*002e*/ 	.short	0x00ff


	//----- nvinfo : EIATTR_MERCURY_ISA_VERSION
	.align		4
        /*0030*/ 	.byte	0x03, 0x5f
        /*0032*/ 	.short	0x0101


	//----- nvinfo : EIATTR_VRC_CTA_INIT_COUNT
	.align		4
        /*0034*/ 	.byte	0x02, 0x4a
	.zero		1
	.zero		1


	//----- nvinfo : EIATTR_EXIT_INSTR_OFFSETS
	.align		4
        /*0038*/ 	.byte	0x04, 0x1c
        /*003a*/ 	.short	(.L_327 - .L_326)


	//   ....[0]....
.L_326:
        /*003c*/ 	.word	0x00000030


	//   ....[1]....
        /*0040*/ 	.word	0x00000070


	//----- nvinfo : EIATTR_CBANK_PARAM_SIZE
	.align		4
.L_327:
        /*0044*/ 	.byte	0x03, 0x19
        /*0046*/ 	.short	0x0009


	//----- nvinfo : EIATTR_PARAM_CBANK
	.align		4
        /*0048*/ 	.byte	0x04, 0x0a
        /*004a*/ 	.short	(.L_329 - .L_328)
	.align		4
.L_328:
        /*004c*/ 	.word	index@(.nv.constant0._Z10initKernelIfN6device3SumIfEEEvPT_T0_)
        /*0050*/ 	.short	0x0380
        /*0052*/ 	.short	0x0009


	//----- nvinfo : EIATTR_SW_WAR
	.align		4
.L_329:
        /*0054*/ 	.byte	0x04, 0x36
        /*0056*/ 	.short	(.L_331 - .L_330)
.L_330:
        /*0058*/ 	.word	0x00000008
.L_331:


//--------------------- .nv.info._Z13kernel_reduceILi256ELi8EiiN6device3MinIiEEEvPT1_PKT2_mbT3_ --------------------------
	.section	.nv.info._Z13kernel_reduceILi256ELi8EiiN6device3MinIiEEEvPT1_PKT2_mbT3_,"",@"SHT_CUDA_INFO"
	.sectionflags	@""
	.align	4


	//----- nvinfo : EIATTR_CUDA_API_VERSION
	.align		4
        /*0000*/ 	.byte	0x04, 0x37
        /*0002*/ 	.short	(.L_333 - .L_332)
.L_332:
        /*0004*/ 	.word	0x00000082


	//----- nvinfo : EIATTR_KPARAM_INFO
	.align		4
.L_333:
        /*0008*/ 	.byte	0x04, 0x17
        /*000a*/ 	.short	(.L_335 - .L_334)
.L_334:
        /*000c*/ 	.word	0x00000000
        /*0010*/ 	.short	0x0004
        /*0012*/ 	.short	0x0019
        /*0014*/ 	.byte	0x00, 0xf0, 0x05, 0x00


	//----- nvinfo : EIATTR_KPARAM_INFO
	.align		4
.L_335:
        /*0018*/ 	.byte	0x04, 0x17
        /*001a*/ 	.short	(.L_337 - .L_336)
.L_336:
        /*001c*/ 	.word	0x00000000
        /*0020*/ 	.short	0x0003
        /*0022*/ 	.short	0x0018
        /*0024*/ 	.byte	0x00, 0xf0, 0x05, 0x00


	//----- nvinfo : EIATTR_KPARAM_INFO
	.align		4
.L_337:
        /*0028*/ 	.byte	0x04, 0x17
        /*002a*/ 	.short	(.L_339 - .L_338)
.L_338:
        /*002c*/ 	.word	0x00000000
        /*0030*/ 	.short	0x0002
        /*0032*/ 	.short	0x0010
        /*0034*/ 	.byte	0x00, 0xf0, 0x21, 0x00


	//----- nvinfo : EIATTR_KPARAM_INFO
	.align		4
.L_339:
        /*0038*/ 	.byte	0x04, 0x17
        /*003a*/ 	.short	(.L_341 - .L_340)
.L_340:
        /*003c*/ 	.word	0x00000000
        /*0040*/ 	.short	0x0001
        /*0042*/ 	.short	0x0008
        /*0044*/ 	.byte	0x00, 0xf5, 0x21, 0x00


	//----- nvinfo : EIATTR_KPARAM_INFO
	.align		4
.L_341:
        /*0048*/ 	.byte	0x04, 0x17
        /*004a*/ 	.short	(.L_343 - .L_342)
.L_342:
        /*004c*/ 	.word	0x00000000
        /*0050*/ 	.short	0x0000
        /*0052*/ 	.short	0x0000
        /*0054*/ 	.byte	0x00, 0xf5, 0x21, 0x00


	//----- nvinfo : EIATTR_SPARSE_MMA_MASK
	.align		4
.L_343:
        /*0058*/ 	.byte	0x03, 0x50
        /*005a*/ 	.short	0x0000


	//----- nvinfo : EIATTR_MAXREG_COUNT
	.align		4
        /*005c*/ 	.byte	0x03, 0x1b
        /*005e*/ 	.short	0x00ff


	//----- nvinfo : EIATTR_NUM_BARRIERS
	.align		4
        /*0060*/ 	.byte	0x02, 0x4c
        /*0062*/ 	.byte	0x01
	.zero		1


	//----- nvinfo : EIATTR_MERCURY_ISA_VERSION
	.align		4
        /*0064*/ 	.byte	0x03, 0x5f
        /*0066*/ 	.short	0x0101


	//----- nvinfo : EIATTR_COOP_GROUP_MASK_REGIDS
	.align		4
        /*0068*/ 	.byte	0x04, 0x29
        /*006a*/ 	.short	(.L_345 - .L_344)


	//   ....[0]....
.L_344:
        /*006c*/ 	.word	0xffffffff


	//   ....[1]....
        /*0070*/ 	.word	0xffffffff


	//   ....[2]....
        /*0074*/ 	.word	0xffffffff


	//   ....[3]....
        /*0078*/ 	.word	0xffffffff


	//   ....[4]....
        /*007c*/ 	.word	0xffffffff


	//   ....[5]....
        /*0080*/ 	.word	0xffffffff


	//   ....[6]....
        /*0084*/ 	.word	0xffffffff


	//   ....[7]....
        /*0088*/ 	.word	0xffffffff


	//   ....[8]....
        /*008c*/ 	.word	0xffffffff


	//   ....[9]....
        /*0090*/ 	.word	0xffffffff


	//----- nvinfo : EIATTR_COOP_GROUP_INSTR_OFFSETS
	.align		4
.L_345:
        /*0094*/ 	.byte	0x04, 0x28
        /*0096*/ 	.short	(.L_347 - .L_346)


	//   ....[0]....
.L_346:
        /*0098*/ 	.word	0x00000350


	//   ....[1]....
        /*009c*/ 	.word	0x00000390


	//   ....[2]....
        /*00a0*/ 	.word	0x000003c0


	//   ....[3]....
        /*00a4*/ 	.word	0x000003f0


	//   ....[4]....
        /*00a8*/ 	.word	0x00000430


	//   ....[5]....
        /*00ac*/ 	.word	0x000004a0


	//   ....[6]....
        /*00b0*/ 	.word	0x000004d0


	//   ....[7]....
        /*00b4*/ 	.word	0x000004f0


	//   ....[8]....
        /*00b8*/ 	.word	0x00000510


	//   ....[9]....
        /*00bc*/ 	.word	0x00000530


	//----- nvinfo : EIATTR_VRC_CTA_INIT_COUNT
	.align		4
.L_347:
        /*00c0*/ 	.byte	0x02, 0x4a
	.zero		1
	.zero		1


	//----- nvinfo : EIATTR_EXIT_INSTR_OFFSETS
	.align		4
        /*00c4*/ 	.byte	0x04, 0x1c
        /*00c6*/ 	.short	(.L_349 - .L_348)


	//   ....[0]....
.L_348:
        /*00c8*/ 	.word	0x00000490


	//   ....[1]....
        /*00cc*/ 	.word	0x00000540


	//   ....[2]....
        /*00d0*/ 	.word	0x00000630


	//----- nvinfo : EIATTR_MAX_THREADS
	.align		4
.L_349:
        /*00d4*/ 	.byte	0x04, 0x05
        /*00d6*/ 	.short	(.L_351 - .L_350)
.L_350:
        /*00d8*/ 	.word	0x00000100
        /*00dc*/ 	.word	0x00000001
        /*00e0*/ 	.word	0x00000001


	//----- nvinfo : EIATTR_CRS_STACK_SIZE
	.align		4
.L_351:
        /*00e4*/ 	.byte	0x04, 0x1e
        /*00e6*/ 	.short	(.L_353 - .L_352)
.L_352:
        /*00e8*/ 	.word	0x00000000


	//----- nvinfo : EIATTR_CBANK_PARAM_SIZE
	.align		4
.L_353:
        /*00ec*/ 	.byte	0x03, 0x19
        /*00ee*/ 	.short	0x001a


	//----- nvinfo : EIATTR_PARAM_CBANK
	.align		4
        /*00f0*/ 	.byte	0x04, 0x0a
        /*00f2*/ 	.short	(.L_355 - .L_354)
	.align		4
.L_354:
        /*00f4*/ 	.word	index@(.nv.constant0._Z13kernel_reduceILi256ELi8EiiN6device3MinIiEEEvPT1_PKT2_mbT3_)
        /*00f8*/ 	.short	0x0380
        /*00fa*/ 	.short	0x001a


	//----- nvinfo : EIATTR_SW_WAR
	.align		4
.L_355:
        /*00fc*/ 	.byte	0x04, 0x36
        /*00fe*/ 	.short	(.L_357 - .L_356)
.L_356:
        /*0100*/ 	.word	0x00000008
.L_357:


//--------------------- .nv.info._Z13kernel_reduceILi256ELi8EiiN6device3MaxIiEEEvPT1_PKT2_mbT3_ --------------------------
	.section	.nv.info._Z13kernel_reduceILi256ELi8EiiN6device3MaxIiEEEvPT1_PKT2_mbT3_,"",@"SHT_CUDA_INFO"
	.sectionflags	@""
	.align	4


	//----- nvinfo : EIATTR_CUDA_API_VERSION
	.align		4
        /*0000*/ 	.byte	0x04, 0x37
        /*0002*/ 	.short	(.L_359 - .L_358)
.L_358:
        /*0004*/ 	.word	0x00000082


	//----- nvinfo : EIATTR_KPARAM_INFO
	.align		4
.L_359:
        /*0008*/ 	.byte	0x04, 0x17
        /*000a*/ 	.short	(.L_361 - .L_360)
.L_360:
        /*000c*/ 	.word	0x00000000
        /*0010*/ 	.short	0x0004
        /*0012*/ 	.short	0x0019
        /*0014*/ 	.byte	0x00, 0xf0, 0x05, 0x00


	//----- nvinfo : EIATTR_KPARAM_INFO
	.align		4
.L_361:
        /*0018*/ 	.byte	0x04, 0x17
        /*001a*/ 	.short	(.L_363 - .L_362)
.L_362:
        /*001c*/ 	.word	0x00000000
        /*0020*/ 	.short	0x0003
        /*0022*/ 	.short	0x0018
        /*0024*/ 	.byte	0x00, 0xf0, 0x05, 0x00


	//----- nvinfo : EIATTR_KPARAM_INFO
	.align		4
.L_363:
        /*0028*/ 	.byte	0x04, 0x17
        /*002a*/ 	.short	(.L_365 - .L_364)
.L_364:
        /*002c*/ 	.word	0x00000000
        /*0030*/ 	.short	0x0002
        /*0032*/ 	.short	0x0010
        /*0034*/ 	.byte	0x00, 0xf0, 0x21, 0x00


	//----- nvinfo : EIATTR_KPARAM_INFO
	.align		4
.L_365:
        /*0038*/ 	.byte	0x04, 0x17
        /*003a*/ 	.short	(.L_367 - .L_366)
.L_366:
        /*003c*/ 	.word	0x00000000
        /*0040*/ 	.short	0x0001
        /*0042*/ 	.short	0x0008
        /*0044*/ 	.byte	0x00, 0xf5, 0x21, 0x00


	//----- nvinfo : EIATTR_KPARAM_INFO
	.align		4
.L_367:
        /*0048*/ 	.byte	0x04, 0x17
        /*004a*/ 	.short	(.L_369 - .L_368)
.L_368:
        /*004c*/ 	.word	0x00000000
        /*0050*/ 	.short	0x0000
        /*0052*/ 	.short	0x0000
        /*0054*/ 	.byte	0x00, 0xf5, 0x21, 0x00


	//----- nvinfo : EIATTR_SPARSE_MMA_MASK
	.align		4
.L_369:
        /*0058*/ 	.byte	0x03, 0x50
        /*005a*/ 	.short	0x0000


	//----- nvinfo : EIATTR_MAXREG_COUNT
	.align		4
        /*005c*/ 	.byte	0x03, 0x1b
        /*005e*/ 	.short	0x00ff


	//----- nvinfo : EIATTR_NUM_BARRIERS
	.align		4
        /*0060*/ 	.byte	0x02, 0x4c
        /*0062*/ 	.byte	0x01
	.zero		1


	//----- nvinfo : EIATTR_MERCURY_ISA_VERSION
	.align		4
        /*0064*/ 	.byte	0x03, 0x5f
        /*0066*/ 	.short	0x0101


	//----- nvinfo : EIATTR_COOP_GROUP_MASK_REGIDS
	.align		4
        /*0068*/ 	.byte	0x04, 0x29
        /*006a*/ 	.short	(.L_371 - .L_370)


	//   ....[0]....
.L_370:
        /*006c*/ 	.word	0xffffffff


	//   ....[1]....
        /*0070*/ 	.word	0xffffffff


	//   ....[2]....
        /*0074*/ 	.word	0xffffffff


	//   ....[3]....
        /*0078*/ 	.word	0xffffffff


	//   ....[4]....
        /*007c*/ 	.word	0xffffffff


	//   ....[5]....
        /*0080*/ 	.word	0xffffffff


	//   ....[6]....
        /*0084*/ 	.word	0xffffffff


	//   ....[7]....
        /*0088*/ 	.word	0xffffffff


	//   ....[8]....
        /*008c*/ 	.word	0xffffffff


	//   ....[9]....
        /*0090*/ 	.word	0xffffffff


	//----- nvinfo : EIATTR_COOP_GROUP_INSTR_OFFSETS
	.align		4
.L_371:
        /*0094*/ 	.byte	0x04, 0x28
        /*0096*/ 	.short	(.L_373 - .L_372)


	//   ....[0]....
.L_372:
        /*0098*/ 	.word	0x00000350


	//   ....[1]....
        /*009c*/ 	.word	0x00000390


	//   ....[2]....
        /*00a0*/ 	.word	0x000003c0


	//   ....[3]....
        /*00a4*/ 	.word	0x000003f0


	//   ....[4]....
        /*00a8*/ 	.word	0x00000430


	//   ....[5]....
        /*00ac*/ 	.word	0x000004a0


	//   ....[6]....
        /*00b0*/ 	.word	0x000004d0


	//   ....[7]....
        /*00b4*/ 	.word	0x000004f0


	//   ....[8]....
        /*00b8*/ 	.word	0x00000510


	//   ....[9]....
        /*00bc*/ 	.word	0x00000530


	//----- nvinfo : EIATTR_VRC_CTA_INIT_COUNT
	.align		4
.L_373:
        /*00c0*/ 	.byte	0x02, 0x4a
	.zero		1
	.zero		1


	//----- nvinfo : EIATTR_EXIT_INSTR_OFFSETS
	.align		4
        /*00c4*/ 	.byte	0x04, 0x1c
        /*00c6*/ 	.short	(.L_375 - .L_374)


	//   ....[0]....
.L_374:
        /*00c8*/ 	.word	0x00000490


	//   ....[1]....
        /*00cc*/ 	.word	0x00000540


	//   ....[2]....
        /*00d0*/ 	.word	0x00000630


	//----- nvinfo : EIATTR_MAX_THREADS
	.align		4
.L_375:
        /*00d4*/ 	.byte	0x04, 0x05
        /*00d6*/ 	.short	(.L_377 - .L_376)
.L_376:
        /*00d8*/ 	.word	0x00000100
        /*00dc*/ 	.word	0x00000001
        /*00e0*/ 	.word	0x00000001


	//----- nvinfo : EIATTR_CRS_STACK_SIZE
	.align		4
.L_377:
        /*00e4*/ 	.byte	0x04, 0x1e
        /*00e6*/ 	.short	(.L_379 - .L_378)
.L_378:
        /*00e8*/ 	.word	0x00000000


	//----- nvinfo : EIATTR_CBANK_PARAM_SIZE
	.align		4
.L_379:
        /*00ec*/ 	.byte	0x03, 0x19
        /*00ee*/ 	.short	0x001a


	//----- nvinfo : EIATTR_PARAM_CBANK
	.align		4
        /*00f0*/ 	.byte	0x04, 0x0a
        /*00f2*/ 	.short	(.L_381 - .L_380)
	.align		4
.L_380:
        /*00f4*/ 	.word	index@(.nv.constant0._Z13kernel_reduceILi256ELi8EiiN6device3MaxIiEEEvPT1_PKT2_mbT3_)
        /*00f8*/ 	.short	0x0380
        /*00fa*/ 	.short	0x001a


	//----- nvinfo : EIATTR_SW_WAR
	.align		4
.L_381:
        /*00fc*/ 	.byte	0x04, 0x36
        /*00fe*/ 	.short	(.L_383 - .L_382)
.L_382:
        /*0100*/ 	.word	0x00000008
.L_383:


//--------------------- .nv.info._Z13kernel_reduceILi256ELi8EiiN6device3SumIiEEEvPT1_PKT2_mbT3_ --------------------------
	.section	.nv.info._Z13kernel_reduceILi256ELi8EiiN6device3SumIiEEEvPT1_PKT2_mbT3_,"",@"SHT_CUDA_INFO"
	.sectionflags	@""
	.align	4


	//----- nvinfo : EIATTR_CUDA_API_VERSION
	.align		4
        /*0000*/ 	.byte	0x04, 0x37
        /*0002*/ 	.short	(.L_385 - .L_384)
.L_384:
        /*0004*/ 	.word	0x00000082


	//----- nvinfo : EIATTR_KPARAM_INFO
	.align		4
.L_385:
        /*0008*/ 	.byte	0x04, 0x17
        /*000a*/ 	.short	(.L_387 - .L_386)
.L_386:
        /*000c*/ 	.word	0x00000000
        /*0010*/ 	.short	0x0004
        /*0012*/ 	.short	0x0019
        /*0014*/ 	.byte	0x00, 0xf0, 0x05, 0x00


	//----- nvinfo : EIATTR_KPARAM_INFO
	.align		4
.L_387:
        /*0018*/ 	.byte	0x04, 0x17
        /*001a*/ 	.short	(.L_389 - .L_388)
.L_388:
        /*001c*/ 	.word	0x00000000
        /*0020*/ 	.short	0x0003
        /*0022*/ 	.short	0x0018
        /*0024*/ 	.byte	0x00, 0xf0, 0x05, 0x00


	//----- nvinfo : EIATTR_KPARAM_INFO
	.align		4
.L_389:
        /*0028*/ 	.byte	0x04, 0x17
        /*002a*/ 	.short	(.L_391 - .L_390)
.L_390:
        /*002c*/ 	.word	0x00000000
        /*0030*/ 	.short	0x0002
        /*0032*/ 	.short	0x0010
        /*0034*/ 	.byte	0x00, 0xf0, 0x21, 0x00


	//----- nvinfo : EIATTR_KPARAM_INFO
	.align		4
.L_391:
        /*0038*/ 	.byte	0x04, 0x17
        /*003a*/ 	.short	(.L_393 - .L_392)
.L_392:
        /*003c*/ 	.word	0x00000000
        /*0040*/ 	.short	0x0001
        /*0042*/ 	.short	0x0008
        /*0044*/ 	.byte	0x00, 0xf5, 0x21, 0x00


	//----- nvinfo : EIATTR_KPARAM_INFO
	.align		4
.L_393:
        /*0048*/ 	.byte	0x04, 0x17
        /*004a*/ 	.short	(.L_395 - .L_394)
.L_394:
        /*004c*/ 	.word	0x00000000
        /*0050*/ 	.short	0x0000
        /*0052*/ 	.short	0x0000
        /*0054*/ 	.byte	0x00, 0xf5, 0x21, 0x00


	//----- nvinfo : EIATTR_SPARSE_MMA_MASK
	.align		4
.L_395:
        /*0058*/ 	.byte	0x03, 0x50
        /*005a*/ 	.short	0x0000


	//----- nvinfo : EIATTR_MAXREG_COUNT
	.align		4
        /*005c*/ 	.byte	0x03, 0x1b
        /*005e*/ 	.short	0x00ff


	//----- nvinfo : EIATTR_NUM_BARRIERS
	.align		4
        /*0060*/ 	.byte	0x02, 0x4c
        /*0062*/ 	.byte	0x01
	.zero		1


	//----- nvinfo : EIATTR_MERCURY_ISA_VERSION
	.align		4
        /*0064*/ 	.byte	0x03, 0x5f
        /*0066*/ 	.short	0x0101


	//----- nvinfo : EIATTR_COOP_GROUP_MASK_REGIDS
	.align		4
        /*0068*/ 	.byte	0x04, 0x29
        /*006a*/ 	.short	(.L_397 - .L_396)


	//   ....[0]....
.L_396:
        /*006c*/ 	.word	0xffffffff


	//   ....[1]....
        /*0070*/ 	.word	0xffffffff


	//   ....[2]....
        /*0074*/ 	.word	0xffffffff


	//   ....[3]....
        /*0078*/ 	.word	0xffffffff


	//   ....[4]....
        /*007c*/ 	.word	0xffffffff


	//   ....[5]....
        /*0080*/ 	.word	0xffffffff


	//   ....[6]....
        /*0084*/ 	.word	0xffffffff


	//   ....[7]....
        /*0088*/ 	.word	0xffffffff


	//   ....[8]....
        /*008c*/ 	.word	0xffffffff


	//   ....[9]....
        /*0090*/ 	.word	0xffffffff


	//----- nvinfo : EIATTR_COOP_GROUP_INSTR_OFFSETS
	.align		4
.L_397:
        /*0094*/ 	.byte	0x04, 0x28
        /*0096*/ 	.short	(.L_399 - .L_398)


	//   ....[0]....
.L_398:
        /*0098*/ 	.word	0x00000350


	//   ....[1]....
        /*009c*/ 	.word	0x00000390


	//   ....[2]....
        /*00a0*/ 	.word	0x000003c0


	//   ....[3]....
        /*00a4*/ 	.word	0x000003f0


	//   ....[4]....
        /*00a8*/ 	.word	0x00000430


	//   ....[5]....
        /*00ac*/ 	.word	0x000004a0


	//   ....[6]....
        /*00b0*/ 	.word	0x000004d0


	//   ....[7]....
        /*00b4*/ 	.word	0x000004f0


	//   ....[8]....
        /*00b8*/ 	.word	0x00000510


	//   ....[9]....
        /*00bc*/ 	.word	0x00000530


	//----- nvinfo : EIATTR_VRC_CTA_INIT_COUNT
	.align		4
.L_399:
        /*00c0*/ 	.byte	0x02, 0x4a
	.zero		1
	.zero		1


	//----- nvinfo : EIATTR_EXIT_INSTR_OFFSETS
	.align		4
        /*00c4*/ 	.byte	0x04, 0x1c
        /*00c6*/ 	.short	(.L_401 - .L_400)


	//   ....[0]....
.L_400:
        /*00c8*/ 	.word	0x00000490


	//   ....[1]....
        /*00cc*/ 	.word	0x00000540


	//   ....[2]....
        /*00d0*/ 	.word	0x00000580


	//----- nvinfo : EIATTR_MAX_THREADS
	.align		4
.L_401:
        /*00d4*/ 	.byte	0x04, 0x05
        /*00d6*/ 	.short	(.L_403 - .L_402)
.L_402:
        /*00d8*/ 	.word	0x00000100
        /*00dc*/ 	.word	0x00000001
        /*00e0*/ 	.word	0x00000001


	//----- nvinfo : EIATTR_CBANK_PARAM_SIZE
	.align		4
.L_403:
        /*00e4*/ 	.byte	0x03, 0x19
        /*00e6*/ 	.short	0x001a


	//----- nvinfo : EIATTR_PARAM_CBANK
	.align		4
        /*00e8*/ 	.byte	0x04, 0x0a
        /*00ea*/ 	.short	(.L_405 - .L_404)
	.align		4
.L_404:
        /*00ec*/ 	.word	index@(.nv.constant0._Z13kernel_reduceILi256ELi8EiiN6device3SumIiEEEvPT1_PKT2_mbT3_)
        /*00f0*/ 	.short	0x0380
        /*00f2*/ 	.short	0x001a


	//----- nvinfo : EIATTR_SW_WAR
	.align		4
.L_405:
        /*00f4*/ 	.byte	0x04, 0x36
        /*00f6*/ 	.short	(.L_407 - .L_406)
.L_406:
        /*00f8*/ 	.word	0x00000008
.L_407:


//--------------------- .nv.info._Z10initKernelIiN6device3MinIiEEEvPT_T0_ --------------------------
	.section	.nv.info._Z10initKernelIiN6device3MinIiEEEvPT_T0_,"",@"SHT_CUDA_INFO"
	.sectionflags	@""
	.align	4


	//----- nvinfo : EIATTR_CUDA_API_VERSION
	.align		4
        /*0000*/ 	.byte	0x04, 0x37
        /*0002*/ 	.short	(.L_409 - .L_408)
.L_408:
        /*0004*/ 	.word	0x00000082


	//----- nvinfo : EIATTR_KPARAM_INFO
	.align		4
.L_409:
        /*0008*/ 	.byte	0x04, 0x17
        /*000a*/ 	.short	(.L_411 - .L_410)
.L_410:
        /*000c*/ 	.word	0x00000000
        /*0010*/ 	.short	0x0001
        /*0012*/ 	.short	0x0008
        /*0014*/ 	.byte	0x00, 0xf0, 0x05, 0x00


	//----- nvinfo : EIATTR_KPARAM_INFO
	.align		4
.L_411:
        /*0018*/ 	.byte	0x04, 0x17
        /*001a*/ 	.short	(.L_413 - .L_412)
.L_412:
        /*001c*/ 	.word	0x00000000
        /*0020*/ 	.short	0x0000
        /*0022*/ 	.short	0x0000
        /*0024*/ 	.byte	0x00, 0xf5, 0x21, 0x00


	//----- nvinfo : EIATTR_SPARSE_MMA_MASK
	.align		4
.L_413:
        /*0028*/ 	.byte	0x03, 0x50
        /*002a*/ 	.short	0x0000


	//----- nvinfo : EIATTR_MAXREG_COUNT
	.align		4
        /*002c*/ 	.byte	0x03, 0x1b
        /*002e*/ 	.short	0x00ff


	//----- nvinfo : EIATTR_MERCURY_ISA_VERSION
	.align		4
        /*0030*/ 	.byte	0x03, 0x5f
        /*0032*/ 	.short	0x0101


	//----- nvinfo : EIATTR_VRC_CTA_INIT_COUNT
	.align		4
        /*0034*/ 	.byte	0x02, 0x4a
	.zero		1
	.zero		1


	//----- nvinfo : EIATTR_EXIT_INSTR_OFFSETS
	.align		4
        /*0038*/ 	.byte	0x04, 0x1c
        /*003a*/ 	.short	(.L_415 - .L_414)


	//   ....[0]....
.L_414:
        /*003c*/ 	.word	0x00000030


	//   ....[1]....
        /*0040*/ 	.word	0x00000080


	//----- nvinfo : EIATTR_CBANK_PARAM_SIZE
	.align		4
.L_415:
        /*0044*/ 	.byte	0x03, 0x19
        /*0046*/ 	.short	0x0009


	//----- nvinfo : EIATTR_PARAM_CBANK
	.align		4
        /*0048*/ 	.byte	0x04, 0x0a
        /*004a*/ 	.short	(.L_417 - .L_416)
	.align		4
.L_416:
        /*004c*/ 	.word	index@(.nv.constant0._Z10initKernelIiN6device3MinIiEEEvPT_T0_)
        /*0050*/ 	.short	0x0380
        /*0052*/ 	.short	0x0009


	//----- nvinfo : EIATTR_SW_WAR
	.align		4
.L_417:
        /*0054*/ 	.byte	0x04, 0x36
        /*0056*/ 	.short	(.L_419 - .L_418)
.L_418:
        /*0058*/ 	.word	0x00000008
.L_419:


//--------------------- .nv.info._Z10initKernelIiN6device3MaxIiEEEvPT_T0_ --------------------------
	.section	.nv.info._Z10initKernelIiN6device3MaxIiEEEvPT_T0_,"",@"SHT_CUDA_INFO"
	.sectionflags	@""
	.align	4


	//----- nvinfo : EIATTR_CUDA_API_VERSION
	.align		4
        /*0000*/ 	.byte	0x04, 0x37
        /*0002*/ 	.short	(.L_421 - .L_420)
.L_420:
        /*0004*/ 	.word	0x00000082


	//----- nvinfo : EIATTR_KPARAM_INFO
	.align		4
.L_421:
        /*0008*/ 	.byte	0x04, 0x17
        /*000a*/ 	.short	(.L_423 - .L_422)
.L_422:
        /*000c*/ 	.word	0x00000000
        /*0010*/ 	.short	0x0001
        /*0012*/ 	.short	0x0008
        /*0014*/ 	.byte	0x00, 0xf0, 0x05, 0x00


	//----- nvinfo : EIATTR_KPARAM_INFO
	.align		4
.L_423:
        /*0018*/ 	.byte	0x04, 0x17
        /*001a*/ 	.short	(.L_425 - .L_424)
.L_424:
        /*001c*/ 	.word	0x00000000
        /*0020*/ 	.short	0x0000
        /*0022*/ 	.short	0x0000
        /*0024*/ 	.byte	0x00, 0xf5, 0x21, 0x00


	//----- nvinfo : EIATTR_SPARSE_MMA_MASK
	.align		4
.L_425:
        /*0028*/ 	.byte	0x03, 0x50
        /*002a*/ 	.short	0x0000


	//----- nvinfo : EIATTR_MAXREG_COUNT
	.align		4
        /*002c*/ 	.byte	0x03, 0x1b
        /*002e*/ 	.short	0x00ff


	//----- nvinfo : EIATTR_MERCURY_ISA_VERSION
	.align		4
        /*0030*/ 	.byte	0x03, 0x5f
        /*0032*/ 	.short	0x0101


	//----- nvinfo : EIATTR_VRC_CTA_INIT_COUNT
	.align		4
        /*0034*/ 	.byte	0x02, 0x4a
	.zero		1
	.zero		1


	//----- nvinfo : EIATTR_EXIT_INSTR_OFFSETS
	.align		4
        /*0038*/ 	.byte	0x04, 0x1c
        /*003a*/ 	.short	(.L_427 - .L_426)


	//   ....[0]....
.L_426:
        /*003c*/ 	.word	0x00000030


	//   ....[1]....
        /*0040*/ 	.word	0x00000080


	//----- nvinfo : EIATTR_CBANK_PARAM_SIZE
	.align		4
.L_427:
        /*0044*/ 	.byte	0x03, 0x19
        /*0046*/ 	.short	0x0009


	//----- nvinfo : EIATTR_PARAM_CBANK
	.align		4
        /*0048*/ 	.byte	0x04, 0x0a
        /*004a*/ 	.short	(.L_429 - .L_428)
	.align		4
.L_428:
        /*004c*/ 	.word	index@(.nv.constant0._Z10initKernelIiN6device3MaxIiEEEvPT_T0_)
        /*0050*/ 	.short	0x0380
        /*0052*/ 	.short	0x0009


	//----- nvinfo : EIATTR_SW_WAR
	.align		4
.L_429:
        /*0054*/ 	.byte	0x04, 0x36
        /*0056*/ 	.short	(.L_431 - .L_430)
.L_430:
        /*0058*/ 	.word	0x00000008
.L_431:


//--------------------- .nv.info._Z10initKernelIiN6device3SumIiEEEvPT_T0_ --------------------------
	.section	.nv.info._Z10initKernelIiN6device3SumIiEEEvPT_T0_,"",@"SHT_CUDA_INFO"
	.sectionflags	@""
	.align	4


	//----- nvinfo : EIATTR_CUDA_API_VERSION
	.align		4
        /*0000*/ 	.byte	0x04, 0x37
        /*0002*/ 	.short	(.L_433 - .L_432)
.L_432:
        /*0004*/ 	.word	0x00000082


	//----- nvinfo : EIATTR_KPARAM_INFO
	.align		4
.L_433:
        /*0008*/ 	.byte	0x04, 0x17
        /*000a*/ 	.short	(.L_435 - .L_434)
.L_434:
        /*000c*/ 	.word	0x00000000
        /*0010*/ 	.short	0x0001
        /*0012*/ 	.short	0x0008
        /*0014*/ 	.byte	0x00, 0xf0, 0x05, 0x00


	//----- nvinfo : EIATTR_KPARAM_INFO
	.align		4
.L_435:
        /*0018*/ 	.byte	0x04, 0x17
        /*001a*/ 	.short	(.L_437 - .L_436)
.L_436:
        /*001c*/ 	.word	0x00000000
        /*0020*/ 	.short	0x0000
        /*0022*/ 	.short	0x0000
        /*0024*/ 	.byte	0x00, 0xf5, 0x21, 0x00


	//----- nvinfo : EIATTR_SPARSE_MMA_MASK
	.align		4
.L_437:
        /*0028*/ 	.byte	0x03, 0x50
        /*002a*/ 	.short	0x0000


	//----- nvinfo : EIATTR_MAXREG_COUNT
	.align		4
        /*002c*/ 	.byte	0x03, 0x1b
        /*002e*/ 	.short	0x00ff


	//----- nvinfo : EIATTR_MERCURY_ISA_VERSION
	.align		4
        /*0030*/ 	.byte	0x03, 0x5f
        /*0032*/ 	.short	0x0101


	//----- nvinfo : EIATTR_VRC_CTA_INIT_COUNT
	.align		4
        /*0034*/ 	.byte	0x02, 0x4a
	.zero		1
	.zero		1


	//----- nvinfo : EIATTR_EXIT_INSTR_OFFSETS
	.align		4
        /*0038*/ 	.byte	0x04, 0x1c
        /*003a*/ 	.short	(.L_439 - .L_438)


	//   ....[0]....
.L_438:
        /*003c*/ 	.word	0x00000030


	//   ....[1]....
        /*0040*/ 	.word	0x00000070


	//----- nvinfo : EIATTR_CBANK_PARAM_SIZE
	.align		4
.L_439:
        /*0044*/ 	.byte	0x03, 0x19
        /*0046*/ 	.short	0x0009


	//----- nvinfo : EIATTR_PARAM_CBANK
	.align		4
        /*0048*/ 	.byte	0x04, 0x0a
        /*004a*/ 	.short	(.L_441 - .L_440)
	.align		4
.L_440:
        /*004c*/ 	.word	index@(.nv.constant0._Z10initKernelIiN6device3SumIiEEEvPT_T0_)
        /*0050*/ 	.short	0x0380
        /*0052*/ 	.short	0x0009


	//----- nvinfo : EIATTR_SW_WAR
	.align		4
.L_441:
        /*0054*/ 	.byte	0x04, 0x36
        /*0056*/ 	.short	(.L_443 - .L_442)
.L_442:
        /*0058*/ 	.word	0x00000008
.L_443:


//--------------------- .nv.callgraph             --------------------------
	.section	.nv.callgraph,"",@"SHT_CUDA_CALLGRAPH"
	.align	4
	.sectionentsize	8
	.align		4
        /*0000*/ 	.word	0x00000000
	.align		4
        /*0004*/ 	.word	0xffffffff
	.align		4
        /*0008*/ 	.word	0x00000000
	.align		4
        /*000c*/ 	.word	0xfffffffe
	.align		4
        /*0010*/ 	.word	0x00000000
	.align		4
        /*0014*/ 	.word	0xfffffffd
	.align		4
        /*0018*/ 	.word	0x00000000
	.align		4
        /*001c*/ 	.word	0xfffffffc


//--------------------- .text._Z13kernel_reduceILi256ELi8EddN6device3MinIdEEEvPT1_PKT2_mbT3_ --------------------------
	.section	.text._Z13kernel_reduceILi256ELi8EddN6device3MinIdEEEvPT1_PKT2_mbT3_,"ax",@progbits
	.align	128
        .global         _Z13kernel_reduceILi256ELi8EddN6device3MinIdEEEvPT1_PKT2_mbT3_
        .type           _Z13kernel_reduceILi256ELi8EddN6device3MinIdEEEvPT1_PKT2_mbT3_,@function
        .size           _Z13kernel_reduceILi256ELi8EddN6device3MinIdEEEvPT1_PKT2_mbT3_,(.L_x_24 - _Z13kernel_reduceILi256ELi8EddN6device3MinIdEEEvPT1_PKT2_mbT3_)
        .other          _Z13kernel_reduceILi256ELi8EddN6device3MinIdEEEvPT1_PKT2_mbT3_,@"STO_CUDA_ENTRY STV_DEFAULT"
_Z13kernel_reduceILi256ELi8EddN6device3MinIdEEEvPT1_PKT2_mbT3_:
.text._Z13kernel_reduceILi256ELi8EddN6device3MinIdEEEvPT1_PKT2_mbT3_:
[----:B------:R-:W-:Y:S01]  /*0000*/  LDC R1, c[0x0][0x37c] ;  /* 0x0000df00ff017b82 */ /* 0x000fe20000000800 */
[----:B------:R-:W0:Y:S07]  /*0010*/  S2R R0, SR_TID.X ;  /* 0x0000000000007919 */ /* 0x000e2e0000002100 */
[----:B------:R-:W1:Y:S01]  /*0020*/  S2UR UR4, SR_CTAID.X ;  /* 0x00000000000479c3 */ /* 0x000e620000002500 */
[----:B------:R-:W2:Y:S07]  /*0030*/  LDCU.64 UR6, c[0x0][0x390] ;  /* 0x00007200ff0677ac */ /* 0x000eae0008000a00 */
[----:B------:R-:W3:Y:S01]  /*0040*/  LDC.64 R2, c[0x0][0x388] ;  /* 0x0000e200ff027b82 */ /* 0x000ee20000000a00 */
[----:B-1----:R-:W-:-:S06]  /*0050*/  USHF.L.U32 UR4, UR4, 0xb, URZ ;  /* 0x0000000b04047899 */ /* 0x002fcc00080006ff */
[----:B0-----:R-:W-:-:S05]  /*0060*/  LOP3.LUT R16, R0, UR4, RZ, 0xfc, !PT ;  /* 0x0000000400107c12 */ /* 0x001fca000f8efcff */
[----:B------:R-:W0:Y:S01]  /*0070*/  LDCU.64 UR4, c[0x0][0x358] ;  /* 0x00006b00ff0477ac */ /* 0x000e220008000a00 */
[C---:B--2---:R-:W-:Y:S01]  /*0080*/  ISETP.GE.U32.AND P5, PT, R16.reuse, UR6, PT ;  /* 0x0000000610007c0c */ /* 0x044fe2000bfa6070 */
[----:B---3--:R-:W-:-:S03]  /*0090*/  IMAD.WIDE.U32 R2, R16, 0x8, R2 ;  /* 0x0000000810027825 */ /* 0x008fc600078e0002 */
[----:B------:R-:W-:Y:S01]  /*00a0*/  ISETP.GE.U32.AND.EX P5, PT, RZ, UR7, PT, P5 ;  /* 0x00000007ff007c0c */ /* 0x000fe2000bfa6150 */
[----:B------:R-:W-:-:S05]  /*00b0*/  VIADD R4, R16, 0x100 ;  /* 0x0000010010047836 */ /* 0x000fca0000000000 */
[----:B------:R-:W-:-:S07]  /*00c0*/  ISETP.GE.U32.AND P4, PT, R4, UR6, PT ;  /* 0x0000000604007c0c */ /* 0x000fce000bf86070 */
[----:B0-----:R-:W2:Y:S01]  /*00d0*/  @!P5 LDG.E.64.CONSTANT R10, desc[UR4][R2.64] ;  /* 0x00000004020ad981 */ /* 0x001ea2000c1e9b00 */
[----:B------:R-:W-:-:S13]  /*00e0*/  ISETP.GE.U32.AND.EX P4, PT, RZ, UR7, PT, P4 ;  /* 0x00000007ff007c0c */ /* 0x000fda000bf86140 */
[----:B------:R-:W3:Y:S01]  /*00f0*/  @!P4 LDG.E.64.CONSTANT R4, desc[UR4][R2.64+0x800] ;  /* 0x000800040204c981 */ /* 0x000ee2000c1e9b00 */
[----:B------:R-:W-:-:S05]  /*0100*/  VIADD R6, R16, 0x200 ;  /* 0x0000020010067836 */ /* 0x000fca0000000000 */
[----:B------:R-:W-:Y:S01]  /*0110*/  ISETP.GE.U32.AND P3, PT, R6, UR6, PT ;  /* 0x0000000606007c0c */ /* 0x000fe2000bf66070 */
[----:B------:R-:W-:-:S03]  /*0120*/  VIADD R6, R16, 0x300 ;  /* 0x0000030010067836 */ /* 0x000fc60000000000 */
[----:B------:R-:W-:Y:S02]  /*0130*/  ISETP.GE.U32.AND.EX P3, PT, RZ, UR7, PT, P3 ;  /* 0x00000007ff007c0c */ /* 0x000fe4000bf66130 */
[----:B------:R-:W-:-:S04]  /*0140*/  ISETP.GE.U32.AND P2, PT, R6, UR6, PT ;  /* 0x0000000606007c0c */ /* 0x000fc8000bf46070 */
[----:B------:R-:W-:-:S07]  /*0150*/  ISETP.GE.U32.AND.EX P2, PT, RZ, UR7, PT, P2 ;  /* 0x00000007ff007c0c */ /* 0x000fce000bf46120 */
[----:B------:R-:W4:Y:S01]  /*0160*/  @!P3 LDG.E.64.CONSTANT R6, desc[UR4][R2.64+0x1000] ;  /* 0x001000040206b981 */ /* 0x000f22000c1e9b00 */
[----:B------:R-:W-:-:S05]  /*0170*/  VIADD R8, R16, 0x400 ;  /* 0x0000040010087836 */ /* 0x000fca0000000000 */
[----:B------:R-:W-:Y:S02]  /*0180*/  ISETP.GE.U32.AND P1, PT, R8, UR6, PT ;  /* 0x0000000608007c0c */ /* 0x000fe4000bf26070 */
[----:B------:R-:W5:Y:S02]  /*0190*/  @!P2 LDG.E.64.CONSTANT R8, desc[UR4][R2.64+0x1800] ;  /* 0x001800040208a981 */ /* 0x000f64000c1e9b00 */
[----:B------:R-:W-:Y:S01]  /*01a0*/  ISETP.GE.U32.AND.EX P1, PT, RZ, UR7, PT, P1 ;  /* 0x00000007ff007c0c */ /* 0x000fe2000bf26110 */
[----:B------:R-:W-:Y:S02]  /*01b0*/  @!P5 IMAD.MOV.U32 R12, RZ, RZ, -0x1 ;  /* 0xffffffffff0cd424 */ /* 0x000fe400078e00ff */
[----:B------:R-:W-:Y:S02]  /*01c0*/  @!P5 IMAD.MOV.U32 R13, RZ, RZ, 0x7fefffff ;  /* 0x7fefffffff0dd424 */ /* 0x000fe400078e00ff */
[----:B------:R-:W-:-:S05]  /*01d0*/  VIADD R14, R16, 0x500 ;  /* 0x00000500100e7836 */ /* 0x000fca0000000000 */
[----:B------:R-:W-:-:S04]  /*01e0*/  ISETP.GE.U32.AND P0, PT, R14, UR6, PT ;  /* 0x000000060e007c0c */ /* 0x000fc8000bf06070 */
[----:B------:R-:W-:Y:S01]  /*01f0*/  ISETP.GE.U32.AND.EX P0, PT, RZ, UR7, PT, P0 ;  /* 0x00000007ff007c0c */ /* 0x000fe2000bf06100 */
[C---:B------:R-:W-:Y:S02]  /*0200*/  VIADD R14, R16.reuse, 0x600 ;  /* 0x00000600100e7836 */ /* 0x040fe40000000000 */
[----:B------:R-:W-:Y:S01]  /*0210*/  VIADD R16, R16, 0x700 ;  /* 0x0000070010107836 */ /* 0x000fe20000000000 */
[----:B--2---:R-:W-:Y:S01]  /*0220*/  @!P5 DSETP.GT.AND P6, PT, R10, R12, PT ;  /* 0x0000000c0a00d22a */ /* 0x004fe20003fc4000 */
[----:B------:R-:W2:Y:S05]  /*0230*/  @!P1 LDG.E.64.CONSTANT R12, desc[UR4][R2.64+0x2000] ;  /* 0x00200004020c9981 */ /* 0x000eaa000c1e9b00 */
[----:B------:R-:W-:Y:S01]  /*0240*/  @!P5 FSEL R15, R10, -QNAN , !P6 ;  /* 0xffffffff0a0fd808 */ /* 0x000fe20007000000 */
[----:B------:R-:W-:Y:S01]  /*0250*/  IMAD.MOV.U32 R10, RZ, RZ, -0x1 ;  /* 0xffffffffff0a7424 */ /* 0x000fe200078e00ff */
[----:B------:R-:W-:-:S02]  /*0260*/  @!P5 FSEL R18, R11, +QNAN , !P6 ;  /* 0x7fefffff0b12d808 */ /* 0x000fc40007000000 */
[----:B------:R-:W-:Y:S01]  /*0270*/  ISETP.GE.U32.AND P6, PT, R14, UR6, PT ;  /* 0x000000060e007c0c */ /* 0x000fe2000bfc6070 */
[----:B------:R-:W-:Y:S02]  /*0280*/  @!P5 IMAD.MOV.U32 R10, RZ, RZ, R15 ;  /* 0x000000ffff0ad224 */ /* 0x000fe400078e000f */
[----:B------:R-:W2:Y:S01]  /*0290*/  @!P0 LDG.E.64.CONSTANT R14, desc[UR4][R2.64+0x2800] ;  /* 0x00280004020e8981 */ /* 0x000ea2000c1e9b00 */
[----:B------:R-:W-:Y:S02]  /*02a0*/  IMAD.MOV.U32 R11, RZ, RZ, 0x7fefffff ;  /* 0x7fefffffff0b7424 */ /* 0x000fe400078e00ff */
[----:B------:R-:W-:Y:S01]  /*02b0*/  @!P5 IMAD.MOV.U32 R11, RZ, RZ, R18 ;  /* 0x000000ffff0bd224 */ /* 0x000fe200078e0012 */
[----:B------:R-:W-:-:S05]  /*02c0*/  ISETP.GE.U32.AND.EX P5, PT, RZ, UR7, PT, P6 ;  /* 0x00000007ff007c0c */ /* 0x000fca000bfa6160 */
[----:B---3--:R-:W-:-:S06]  /*02d0*/  @!P4 DSETP.GEU.AND P6, PT, R10, R4, PT ;  /* 0x000000040a00c22a */ /* 0x008fcc0003fce000 */
[----:B------:R-:W-:Y:S02]  /*02e0*/  @!P4 FSEL R18, R10, R4, !P6 ;  /* 0x000000040a12c208 */ /* 0x000fe40007000000 */
[----:B------:R-:W-:Y:S02]  /*02f0*/  @!P4 FSEL R19, R11, R5, !P6 ;  /* 0x000000050b13c208 */ /* 0x000fe40007000000 */
[----:B------:R-:W-:Y:S02]  /*0300*/  ISETP.GE.U32.AND P6, PT, R16, UR6, PT ;  /* 0x0000000610007c0c */ /* 0x000fe4000bfc6070 */
[----:B------:R-:W3:Y:S02]  /*0310*/  @!P5 LDG.E.64.CONSTANT R16, desc[UR4][R2.64+0x3000] ;  /* 0x003000040210d981 */ /* 0x000ee4000c1e9b00 */
[----:B------:R-:W-:-:S13]  /*0320*/  ISETP.GE.U32.AND.EX P6, PT, RZ, UR7, PT, P6 ;  /* 0x00000007ff007c0c */ /* 0x000fda000bfc6160 */
[----:B------:R0:W3:Y:S01]  /*0330*/  @!P6 LDG.E.64.CONSTANT R4, desc[UR4][R2.64+0x3800] ;  /* 0x003800040204e981 */ /* 0x0000e2000c1e9b00 */
[----:B------:R-:W-:Y:S02]  /*0340*/  @!P4 IMAD.MOV.U32 R10, RZ, RZ, R18 ;  /* 0x000000ffff0ac224 */ /* 0x000fe400078e0012 */
[----:B------:R-:W-:-:S06]  /*0350*/  @!P4 IMAD.MOV.U32 R11, RZ, RZ, R19 ;  /* 0x000000ffff0bc224 */ /* 0x000fcc00078e0013 */
[----:B----4-:R-:W-:-:S06]  /*0360*/  @!P3 DSETP.GEU.AND P4, PT, R10, R6, PT ;  /* 0x000000060a00b22a */ /* 0x010fcc0003f8e000 */
[----:B------:R-:W-:Y:S02]  /*0370*/  @!P3 FSEL R6, R10, R6, !P4 ;  /* 0x000000060a06b208 */ /* 0x000fe40006000000 */
[----:B------:R-:W-:-:S03]  /*0380*/  @!P3 FSEL R7, R11, R7, !P4 ;  /* 0x000000070b07b208 */ /* 0x000fc60006000000 */
[----:B------:R-:W-:Y:S02]  /*0390*/  @!P3 IMAD.MOV.U32 R10, RZ, RZ, R6 ;  /* 0x000000ffff0ab224 */ /* 0x000fe400078e0006 */
[----:B------:R-:W-:-:S06]  /*03a0*/  @!P3 IMAD.MOV.U32 R11, RZ, RZ, R7 ;  /* 0x000000ffff0bb224 */ /* 0x000fcc00078e0007 */
[----:B-----5:R-:W-:-:S06]  /*03b0*/  @!P2 DSETP.GEU.AND P3, PT, R10, R8, PT ;  /* 0x000000080a00a22a */ /* 0x020fcc0003f6e000 */
[----:B------:R-:W-:Y:S02]  /*03c0*/  @!P2 FSEL R6, R10, R8, !P3 ;  /* 0x000000080a06a208 */ /* 0x000fe40005800000 */
[----:B------:R-:W-:-:S03]  /*03d0*/  @!P2 FSEL R9, R11, R9, !P3 ;  /* 0x000000090b09a208 */ /* 0x000fc60005800000 */
[----:B------:R-:W-:Y:S02]  /*03e0*/  @!P2 IMAD.MOV.U32 R10, RZ, RZ, R6 ;  /* 0x000000ffff0aa224 */ /* 0x000fe400078e0006 */
[----:B------:R-:W-:-:S06]  /*03f0*/  @!P2 IMAD.MOV.U32 R11, RZ, RZ, R9 ;  /* 0x000000ffff0ba224 */ /* 0x000fcc00078e0009 */
[----:B--2---:R-:W-:-:S06]  /*0400*/  @!P1 DSETP.GEU.AND P2, PT, R10, R12, PT ;  /* 0x0000000c0a00922a */ /* 0x004fcc0003f4e000 */
[----:B0-----:R-:W-:Y:S02]  /*0410*/  @!P1 FSEL R2, R10, R12, !P2 ;  /* 0x0000000c0a029208 */ /* 0x001fe40005000000 */
[----:B------:R-:W-:-:S03]  /*0420*/  @!P1 FSEL R13, R11, R13, !P2 ;  /* 0x0000000d0b0d9208 */ /* 0x000fc60005000000 */
[----:B------:R-:W-:Y:S02]  /*0430*/  @!P1 IMAD.MOV.U32 R10, RZ, RZ, R2 ;  /* 0x000000ffff0a9224 */ /* 0x000fe400078e0002 */
[----:B------:R-:W-:-:S06]  /*0440*/  @!P1 IMAD.MOV.U32 R11, RZ, RZ, R13 ;  /* 0x000000ffff0b9224 */ /* 0x000fcc00078e000d */
[----:B------:R-:W-:-:S06]  /*0450*/  @!P0 DSETP.GEU.AND P1, PT, R10, R14, PT ;  /* 0x0000000e0a00822a */ /* 0x000fcc0003f2e000 */
[----:B------:R-:W-:Y:S02]  /*0460*/  @!P0 FSEL R2, R10, R14, !P1 ;  /* 0x0000000e0a028208 */ /* 0x000fe40004800000 */
[----:B------:R-:W-:-:S03]  /*0470*/  @!P0 FSEL R15, R11, R15, !P1 ;  /* 0x0000000f0b0f8208 */ /* 0x000fc60004800000 */
[----:B------:R-:W-:Y:S02]  /*0480*/  @!P0 IMAD.MOV.U32 R10, RZ, RZ, R2 ;  /* 0x000000ffff0a8224 */ /* 0x000fe400078e0002 */
[----:B------:R-:W-:-:S06]  /*0490*/  @!P0 IMAD.MOV.U32 R11, RZ, RZ, R15 ;  /* 0x000000ffff0b8224 */ /* 0x000fcc00078e000f */
[----:B---3--:R-:W-:-:S06]  /*04a0*/  @!P5 DSETP.GEU.AND P0, PT, R10, R16, PT ;  /* 0x000000100a00d22a */ /* 0x008fcc0003f0e000 */
[----:B------:R-:W-:Y:S02]  /*04b0*/  @!P5 FSEL R2, R10, R16, !P0 ;  /* 0x000000100a02d208 */ /* 0x000fe40004000000 */
[----:B------:R-:W-:-:S03]  /*04c0*/  @!P5 FSEL R17, R11, R17, !P0 ;  /* 0x000000110b11d208 */ /* 0x000fc60004000000 */
[----:B------:R-:W-:Y:S02]  /*04d0*/  @!P5 IMAD.MOV.U32 R10, RZ, RZ, R2 ;  /* 0x000000ffff0ad224 */ /* 0x000fe400078e0002 */
[----:B------:R-:W-:-:S06]  /*04e0*/  @!P5 IMAD.MOV.U32 R11, RZ, RZ, R17 ;  /* 0x000000ffff0bd224 */ /* 0x000fcc00078e0011 */
[----:B------:R-:W-:-:S06]  /*04f0*/  @!P6 DSETP.GEU.AND P0, PT, R10, R4, PT ;  /* 0x000000040a00e22a */ /* 0x000fcc0003f0e000 */
[----:B------:R-:W-:Y:S02]  /*0500*/  @!P6 FSEL R2, R10, R4, !P0 ;  /* 0x000000040a02e208 */ /* 0x000fe40004000000 */
[----:B------:R-:W-:-:S03]  /*0510*/  @!P6 FSEL R5, R11, R5, !P0 ;  /* 0x000000050b05e208 */ /* 0x000fc60004000000 */
[----:B------:R-:W-:Y:S02]  /*0520*/  @!P6 IMAD.MOV.U32 R10, RZ, RZ, R2 ;  /* 0x000000ffff0ae224 */ /* 0x000fe400078e0002 */
[----:B------:R-:W-:-:S03]  /*0530*/  @!P6 IMAD.MOV.U32 R11, RZ, RZ, R5 ;  /* 0x000000ffff0be224 */ /* 0x000fc600078e0005 */
[----:B------:R-:W-:Y:S04]  /*0540*/  SHFL.DOWN PT, R2, R10, 0x10, 0x1f ;  /* 0x0a001f000a027f89 */ /* 0x000fe800000e0000 */
[----:B------:R-:W0:Y:S02]  /*0550*/  SHFL.DOWN PT, R3, R11, 0x10, 0x1f ;  /* 0x0a001f000b037f89 */ /* 0x000e2400000e0000 */
[----:B0-----:R-:W-:-:S06]  /*0560*/  DSETP.GEU.AND P0, PT, R10, R2, PT ;  /* 0x000000020a00722a */ /* 0x001fcc0003f0e000 */
[----:B------:R-:W-:Y:S02]  /*0570*/  FSEL R5, R11, R3, !P0 ;  /* 0x000000030b057208 */ /* 0x000fe40004000000 */
[----:B------:R-:W-:-:S03]  /*0580*/  FSEL R4, R10, R2, !P0 ;  /* 0x000000020a047208 */ /* 0x000fc60004000000 */
        /* <DEDUP_REMOVED lines=11> */
[----:B------:R-:W0:Y:S01]  /*0640*/  SHFL.DOWN PT, R2, R8, 0x2, 0x1f ;  /* 0x08401f0008027f89 */ /* 0x000e2200000e0000 */
[C---:B------:R-:W-:Y:S02]  /*0650*/  LOP3.LUT P0, R10, R0.reuse, 0x1f, RZ, 0xc0, !PT ;  /* 0x0000001f000a7812 */ /* 0x040fe4000780c0ff */
[----:B------:R-:W-:-:S11]  /*0660*/  ISETP.GT.U32.AND P2, PT, R0, 0x7, PT ;  /* 0x000000070000780c */ /* 0x000fd60003f44070 */
[----:B------:R-:W1:Y:S01]  /*0670*/  @!P0 S2R R7, SR_CgaCtaId ;  /* 0x0000000000078919 */ /* 0x000e620000008800 */
[----:B0-----:R-:W-:-:S06]  /*0680*/  DSETP.GEU.AND P1, PT, R8, R2, PT ;  /* 0x000000020800722a */ /* 0x001fcc0003f2e000 */
[----:B------:R-:W-:Y:S02]  /*0690*/  FSEL R5, R9, R3, !P1 ;  /* 0x0000000309057208 */ /* 0x000fe40004800000 */
[----:B------:R-:W-:-:S03]  /*06a0*/  FSEL R4, R8, R2, !P1 ;  /* 0x0000000208047208 */ /* 0x000fc60004800000 */
[----:B------:R-:W-:Y:S04]  /*06b0*/  SHFL.DOWN PT, R3, R5, 0x1, 0x1f ;  /* 0x08201f0005037f89 */ /* 0x000fe800000e0000 */
[----:B------:R-:W0:Y:S01]  /*06c0*/  SHFL.DOWN PT, R2, R4, 0x1, 0x1f ;  /* 0x08201f0004027f89 */ /* 0x000e2200000e0000 */
[----:B------:R-:W2:Y:S01]  /*06d0*/  @!P2 S2R R11, SR_CgaCtaId ;  /* 0x00000000000ba919 */ /* 0x000ea20000008800 */
[----:B------:R-:W-:-:S04]  /*06e0*/  @!P0 MOV R6, 0x400 ;  /* 0x0000040000068802 */ /* 0x000fc80000000f00 */
[----:B-1----:R-:W-:-:S04]  /*06f0*/  @!P0 LEA R9, R7, R6, 0x18 ;  /* 0x0000000607098211 */ /* 0x002fc800078ec0ff */
[----:B------:R-:W-:Y:S01]  /*0700*/  @!P0 LEA.HI R9, R0, R9, RZ, 0x1e ;  /* 0x0000000900098211 */ /* 0x000fe200078ff0ff */
[----:B0-----:R-:W-:-:S06]  /*0710*/  DSETP.GEU.AND P1, PT, R4, R2, PT ;  /* 0x000000020400722a */ /* 0x001fcc0003f2e000 */
[----:B------:R-:W-:Y:S02]  /*0720*/  FSEL R6, R4, R2, !P1 ;  /* 0x0000000204067208 */ /* 0x000fe40004800000 */
[----:B------:R-:W-:-:S05]  /*0730*/  FSEL R7, R5, R3, !P1 ;  /* 0x0000000305077208 */ /* 0x000fca0004800000 */
[----:B------:R0:W-:Y:S01]  /*0740*/  @!P0 STS.64 [R9], R6 ;  /* 0x0000000609008388 */ /* 0x0001e20000000a00 */
[----:B------:R-:W-:-:S04]  /*0750*/  @!P2 MOV R8, 0x400 ;  /* 0x000004000008a802 */ /* 0x000fc80000000f00 */
[----:B--2---:R-:W-:Y:S01]  /*0760*/  @!P2 LEA R11, R11, R8, 0x18 ;  /* 0x000000080b0ba211 */ /* 0x004fe200078ec0ff */
[----:B------:R-:W-:Y:S02]  /*0770*/  IMAD.MOV.U32 R2, RZ, RZ, -0x1 ;  /* 0xffffffffff027424 */ /* 0x000fe400078e00ff */
[----:B------:R-:W-:Y:S02]  /*0780*/  IMAD.MOV.U32 R3, RZ, RZ, 0x7fefffff ;  /* 0x7fefffffff037424 */ /* 0x000fe400078e00ff */
[----:B------:R-:W-:Y:S01]  /*0790*/  @!P2 IMAD R10, R10, 0x8, R11 ;  /* 0x000000080a0aa824 */ /* 0x000fe200078e020b */
[----:B------:R-:W-:Y:S01]  /*07a0*/  BAR.SYNC.DEFER_BLOCKING 0x0 ;  /* 0x0000000000007b1d */ /* 0x000fe20000010000 */
[----:B------:R-:W-:-:S05]  /*07b0*/  ISETP.GT.U32.AND P0, PT, R0, 0x1f, PT ;  /* 0x0000001f0000780c */ /* 0x000fca0003f04070 */
[----:B------:R0:W1:Y:S08]  /*07c0*/  @!P2 LDS.64 R2, [R10] ;  /* 0x000000000a02a984 */ /* 0x0000700000000a00 */
[----:B0-----:R-:W-:Y:S05]  /*07d0*/  @P0 EXIT ;  /* 0x000000000000094d */ /* 0x001fea0003800000 */
[----:B-1----:R-:W-:Y:S01]  /*07e0*/  SHFL.DOWN PT, R5, R3, 0x10, 0x1f ;  /* 0x0a001f0003057f89 */ /* 0x002fe200000e0000 */
[----:B------:R-:W-:-:S03]  /*07f0*/  ISETP.NE.AND P1, PT, R0, RZ, PT ;  /* 0x000000ff0000720c */ /* 0x000fc60003f25270 */
        /* <DEDUP_REMOVED lines=19> */
[----:B------:R0:W1:Y:S04]  /*0930*/  SHFL.DOWN PT, R3, R11, 0x1, 0x1f ;  /* 0x08201f000b037f89 */ /* 0x00006800000e0000 */
[----:B------:R0:W2:Y:S01]  /*0940*/  SHFL.DOWN PT, R2, R10, 0x1, 0x1f ;  /* 0x08201f000a027f89 */ /* 0x0000a200000e0000 */
[----:B------:R-:W-:Y:S05]  /*0950*/  @P1 EXIT ;  /* 0x000000000000194d */ /* 0x000fea0003800000 */
[----:B------:R-:W3:Y:S02]  /*0960*/  LDC.64 R4, c[0x0][0x380] ;  /* 0x0000e000ff047b82 */ /* 0x000ee40000000a00 */
[----:B---3--:R3:W5:Y:S01]  /*0970*/  LDG.E.64 R6, desc[UR4][R4.64] ;  /* 0x0000000404067981 */ /* 0x008762000c1e1b00 */
[----:B-12---:R-:W-:-:S06]  /*0980*/  DSETP.GEU.AND P0, PT, R10, R2, PT ;  /* 0x000000020a00722a */ /* 0x006fcc0003f0e000 */
[----:B------:R-:W-:Y:S02]  /*0990*/  FSEL R8, R10, R2, !P0 ;  /* 0x000000020a087208 */ /* 0x000fe40004000000 */
[----:B------:R-:W-:-:S07]  /*09a0*/  FSEL R9, R11, R3, !P0 ;  /* 0x000000030b097208 */ /* 0x000fce0004000000 */
.L_x_0:
[----:B-----5:R-:W-:Y:S01]  /*09b0*/  IMAD.MOV.U32 R12, RZ, RZ, R6 ;  /* 0x000000ffff0c7224 */ /* 0x020fe200078e0006 */
[----:B------:R-:W-:Y:S05]  /*09c0*/  YIELD ;  /* 0x0000000000007946 */ /* 0x000fea0003800000 */
[----:B------:R-:W-:-:S06]  /*09d0*/  IMAD.MOV.U32 R13, RZ, RZ, R7 ;  /* 0x000000ffff0d7224 */ /* 0x000fcc00078e0007 */
[----:B------:R-:W-:-:S06]  /*09e0*/  DSETP.GT.AND P0, PT, R8, R12, PT ;  /* 0x0000000c0800722a */ /* 0x000fcc0003f04000 */
[----:B------:R-:W-:Y:S02]  /*09f0*/  FSEL R14, R6, R8, P0 ;  /* 0x00000008060e7208 */ /* 0x000fe40000000000 */
[----:B------:R-:W-:-:S05]  /*0a00*/  FSEL R15, R7, R9, P0 ;  /* 0x00000009070f7208 */ /* 0x000fca0000000000 */
[----:B------:R-:W2:Y:S02]  /*0a10*/  ATOMG.E.CAS.64.STRONG.GPU PT, R2, [R4], R12, R14 ;  /* 0x0000000c040273a9 */ /* 0x000ea400001ee50e */
[----:B--2---:R-:W-:Y:S01]  /*0a20*/  ISETP.NE.U32.AND P0, PT, R6, R2, PT ;  /* 0x000000020600720c */ /* 0x004fe20003f05070 */
[----:B------:R-:W-:-:S03]  /*0a30*/  IMAD.MOV.U32 R6, RZ, RZ, R2 ;  /* 0x000000ffff067224 */ /* 0x000fc600078e0002 */
[----:B------:R-:W-:Y:S01]  /*0a40*/  ISETP.NE.AND.EX P0, PT, R7, R3, PT, P0 ;  /* 0x000000030700720c */ /* 0x000fe20003f05300 */
[----:B------:R-:W-:-:S12]  /*0a50*/  IMAD.MOV.U32 R7, RZ, RZ, R3 ;  /* 0x000000ffff077224 */ /* 0x000fd800078e0003 */
[----:B------:R-:W-:Y:S05]  /*0a60*/  @P0 BRA `(.L_x_0) ;  /* 0xfffffffc00d00947 */ /* 0x000fea000383ffff */
[----:B------:R-:W-:Y:S05]  /*0a70*/  EXIT ;  /* 0x000000000000794d */ /* 0x000fea0003800000 */
.L_x_1:
[----:B------:R-:W-:-:S00]  /*0a80*/  BRA `(.L_x_1) ;  /* 0xfffffffc00fc7947 */ /* 0x000fc0000383ffff */
[----:B------:R-:W-:-:S00]  /*0a90*/  NOP ;  /* 0x0000000000007918 */ /* 0x000fc00000000000 */
        /* <DEDUP_REMOVED lines=14> */
.L_x_24:


//--------------------- .text._Z13kernel_reduceILi256ELi8EddN6device3MaxIdEEEvPT1_PKT2_mbT3_ --------------------------
	.section	.text._Z13kernel_reduceILi256ELi8EddN6device3MaxIdEEEvPT1_PKT2_mbT3_,"ax",@progbits
	.align	128
        .global         _Z13kernel_reduceILi256ELi8EddN6device3MaxIdEEEvPT1_PKT2_mbT3_
        .type           _Z13kernel_reduceILi256ELi8EddN6device3MaxIdEEEvPT1_PKT2_mbT3_,@function
        .size           _Z13kernel_reduceILi256ELi8EddN6device3MaxIdEEEvPT1_PKT2_mbT3_,(.L_x_25 - _Z13kernel_reduceILi256ELi8EddN6device3MaxIdEEEvPT1_PKT2_mbT3_)
        .other          _Z13kernel_reduceILi256ELi8EddN6device3MaxIdEEEvPT1_PKT2_mbT3_,@"STO_CUDA_ENTRY STV_DEFAULT"
_Z13kernel_reduceILi256ELi8EddN6device3MaxIdEEEvPT1_PKT2_mbT3_:
.text._Z13kernel_reduceILi256ELi8EddN6device3MaxIdEEEvPT1_PKT2_mbT3_:
        /* <DEDUP_REMOVED lines=34> */
[----:B--2---:R-:W-:Y:S01]  /*0220*/  @!P5 DSETP.GEU.AND P6, PT, R10, -R12, PT ;  /* 0x8000000c0a00d22a */ /* 0x004fe20003fce000 */
[----:B------:R-:W2:Y:S05]  /*0230*/  @!P1 LDG.E.64.CONSTANT R12, desc[UR4][R2.64+0x2000] ;  /* 0x00200004020c9981 */ /* 0x000eaa000c1e9b00 */
[----:B------:R-:W-:Y:S01]  /*0240*/  @!P5 FSEL R15, R10, -QNAN , P6 ;  /* 0xffffffff0a0fd808 */ /* 0x000fe20003000000 */
[----:B------:R-:W-:Y:S01]  /*0250*/  IMAD.MOV.U32 R10, RZ, RZ, -0x1 ;  /* 0xffffffffff0a7424 */ /* 0x000fe200078e00ff */
[----:B------:R-:W-:-:S02]  /*0260*/  @!P5 FSEL R18, R11, -QNAN , P6 ;  /* 0xffefffff0b12d808 */ /* 0x000fc40003000000 */
[----:B------:R-:W-:Y:S01]  /*0270*/  ISETP.GE.U32.AND P6, PT, R14, UR6, PT ;  /* 0x000000060e007c0c */ /* 0x000fe2000bfc6070 */
[----:B------:R-:W-:Y:S02]  /*0280*/  @!P5 IMAD.MOV.U32 R10, RZ, RZ, R15 ;  /* 0x000000ffff0ad224 */ /* 0x000fe400078e000f */
[----:B------:R-:W2:Y:S01]  /*0290*/  @!P0 LDG.E.64.CONSTANT R14, desc[UR4][R2.64+0x2800] ;  /* 0x00280004020e8981 */ /* 0x000ea2000c1e9b00 */
[----:B------:R-:W-:Y:S02]  /*02a0*/  IMAD.MOV.U32 R11, RZ, RZ, -0x100001 ;  /* 0xffefffffff0b7424 */ /* 0x000fe400078e00ff */
[----:B------:R-:W-:Y:S01]  /*02b0*/  @!P5 IMAD.MOV.U32 R11, RZ, RZ, R18 ;  /* 0x000000ffff0bd224 */ /* 0x000fe200078e0012 */
[----:B------:R-:W-:-:S05]  /*02c0*/  ISETP.GE.U32.AND.EX P5, PT, RZ, UR7, PT, P6 ;  /* 0x00000007ff007c0c */ /* 0x000fca000bfa6160 */
[----:B---3--:R-:W-:-:S06]  /*02d0*/  @!P4 DSETP.GT.AND P6, PT, R10, R4, PT ;  /* 0x000000040a00c22a */ /* 0x008fcc0003fc4000 */
[----:B------:R-:W-:Y:S02]  /*02e0*/  @!P4 FSEL R18, R10, R4, P6 ;  /* 0x000000040a12c208 */ /* 0x000fe40003000000 */
[----:B------:R-:W-:Y:S02]  /*02f0*/  @!P4 FSEL R19, R11, R5, P6 ;  /* 0x000000050b13c208 */ /* 0x000fe40003000000 */
[----:B------:R-:W-:Y:S02]  /*0300*/  ISETP.GE.U32.AND P6, PT, R16, UR6, PT ;  /* 0x0000000610007c0c */ /* 0x000fe4000bfc6070 */
[----:B------:R-:W3:Y:S02]  /*0310*/  @!P5 LDG.E.64.CONSTANT R16, desc[UR4][R2.64+0x3000] ;  /* 0x003000040210d981 */ /* 0x000ee4000c1e9b00 */
[----:B------:R-:W-:-:S13]  /*0320*/  ISETP.GE.U32.AND.EX P6, PT, RZ, UR7, PT, P6 ;  /* 0x00000007ff007c0c */ /* 0x000fda000bfc6160 */
[----:B------:R0:W3:Y:S01]  /*0330*/  @!P6 LDG.E.64.CONSTANT R4, desc[UR4][R2.64+0x3800] ;  /* 0x003800040204e981 */ /* 0x0000e2000c1e9b00 */
[----:B------:R-:W-:Y:S02]  /*0340*/  @!P4 IMAD.MOV.U32 R10, RZ, RZ, R18 ;  /* 0x000000ffff0ac224 */ /* 0x000fe400078e0012 */
[----:B------:R-:W-:-:S06]  /*0350*/  @!P4 IMAD.MOV.U32 R11, RZ, RZ, R19 ;  /* 0x000000ffff0bc224 */ /* 0x000fcc00078e0013 */
[----:B----4-:R-:W-:-:S06]  /*0360*/  @!P3 DSETP.GT.AND P4, PT, R10, R6, PT ;  /* 0x000000060a00b22a */ /* 0x010fcc0003f84000 */
[----:B------:R-:W-:Y:S02]  /*0370*/  @!P3 FSEL R6, R10, R6, P4 ;  /* 0x000000060a06b208 */ /* 0x000fe40002000000 */
[----:B------:R-:W-:-:S03]  /*0380*/  @!P3 FSEL R7, R11, R7, P4 ;  /* 0x000000070b07b208 */ /* 0x000fc60002000000 */
[----:B------:R-:W-:Y:S02]  /*0390*/  @!P3 IMAD.MOV.U32 R10, RZ, RZ, R6 ;  /* 0x000000ffff0ab224 */ /* 0x000fe400078e0006 */
[----:B------:R-:W-:-:S06]  /*03a0*/  @!P3 IMAD.MOV.U32 R11, RZ, RZ, R7 ;  /* 0x000000ffff0bb224 */ /* 0x000fcc00078e0007 */
[----:B-----5:R-:W-:-:S06]  /*03b0*/  @!P2 DSETP.GT.AND P3, PT, R10, R8, PT ;  /* 0x000000080a00a22a */ /* 0x020fcc0003f64000 */
[----:B------:R-:W-:Y:S02]  /*03c0*/  @!P2 FSEL R6, R10, R8, P3 ;  /* 0x000000080a06a208 */ /* 0x000fe40001800000 */
[----:B------:R-:W-:-:S03]  /*03d0*/  @!P2 FSEL R9, R11, R9, P3 ;  /* 0x000000090b09a208 */ /* 0x000fc60001800000 */
[----:B------:R-:W-:Y:S02]  /*03e0*/  @!P2 IMAD.MOV.U32 R10, RZ, RZ, R6 ;  /* 0x000000ffff0aa224 */ /* 0x000fe400078e0006 */
[----:B------:R-:W-:-:S06]  /*03f0*/  @!P2 IMAD.MOV.U32 R11, RZ, RZ, R9 ;  /* 0x000000ffff0ba224 */ /* 0x000fcc00078e0009 */
[----:B--2---:R-:W-:-:S06]  /*0400*/  @!P1 DSETP.GT.AND P2, PT, R10, R12, PT ;  /* 0x0000000c0a00922a */ /* 0x004fcc0003f44000 */
[----:B0-----:R-:W-:Y:S02]  /*0410*/  @!P1 FSEL R2, R10, R12, P2 ;  /* 0x0000000c0a029208 */ /* 0x001fe40001000000 */
[----:B------:R-:W-:-:S03]  /*0420*/  @!P1 FSEL R13, R11, R13, P2 ;  /* 0x0000000d0b0d9208 */ /* 0x000fc60001000000 */
[----:B------:R-:W-:Y:S02]  /*0430*/  @!P1 IMAD.MOV.U32 R10, RZ, RZ, R2 ;  /* 0x000000ffff0a9224 */ /* 0x000fe400078e0002 */
[----:B------:R-:W-:-:S06]  /*0440*/  @!P1 IMAD.MOV.U32 R11, RZ, RZ, R13 ;  /* 0x000000ffff0b9224 */ /* 0x000fcc00078e000d */
[----:B------:R-:W-:-:S06]  /*0450*/  @!P0 DSETP.GT.AND P1, PT, R10, R14, PT ;  /* 0x0000000e0a00822a */ /* 0x000fcc0003f24000 */
[----:B------:R-:W-:Y:S02]  /*0460*/  @!P0 FSEL R2, R10, R14, P1 ;  /* 0x0000000e0a028208 */ /* 0x000fe40000800000 */
[----:B------:R-:W-:-:S03]  /*0470*/  @!P0 FSEL R15, R11, R15, P1 ;  /* 0x0000000f0b0f8208 */ /* 0x000fc60000800000 */
[----:B------:R-:W-:Y:S02]  /*0480*/  @!P0 IMAD.MOV.U32 R10, RZ, RZ, R2 ;  /* 0x000000ffff0a8224 */ /* 0x000fe400078e0002 */
[----:B------:R-:W-:-:S06]  /*0490*/  @!P0 IMAD.MOV.U32 R11, RZ, RZ, R15 ;  /* 0x000000ffff0b8224 */ /* 0x000fcc00078e000f */
[----:B---3--:R-:W-:-:S06]  /*04a0*/  @!P5 DSETP.GT.AND P0, PT, R10, R16, PT ;  /* 0x000000100a00d22a */ /* 0x008fcc0003f04000 */
[----:B------:R-:W-:Y:S02]  /*04b0*/  @!P5 FSEL R2, R10, R16, P0 ;  /* 0x000000100a02d208 */ /* 0x000fe40000000000 */
[----:B------:R-:W-:-:S03]  /*04c0*/  @!P5 FSEL R17, R11, R17, P0 ;  /* 0x000000110b11d208 */ /* 0x000fc60000000000 */
[----:B------:R-:W-:Y:S02]  /*04d0*/  @!P5 IMAD.MOV.U32 R10, RZ, RZ, R2 ;  /* 0x000000ffff0ad224 */ /* 0x000fe400078e0002 */
[----:B------:R-:W-:-:S06]  /*04e0*/  @!P5 IMAD.MOV.U32 R11, RZ, RZ, R17 ;  /* 0x000000ffff0bd224 */ /* 0x000fcc00078e0011 */
[----:B------:R-:W-:-:S06]  /*04f0*/  @!P6 DSETP.GT.AND P0, PT, R10, R4, PT ;  /* 0x000000040a00e22a */ /* 0x000fcc0003f04000 */
[----:B------:R-:W-:Y:S02]  /*0500*/  @!P6 FSEL R2, R10, R4, P0 ;  /* 0x000000040a02e208 */ /* 0x000fe40000000000 */
[----:B------:R-:W-:-:S03]  /*0510*/  @!P6 FSEL R5, R11, R5, P0 ;  /* 0x000000050b05e208 */ /* 0x000fc60000000000 */
[----:B------:R-:W-:Y:S02]  /*0520*/  @!P6 IMAD.MOV.U32 R10, RZ, RZ, R2 ;  /* 0x000000ffff0ae224 */ /* 0x000fe400078e0002 */
[----:B------:R-:W-:-:S03]  /*0530*/  @!P6 IMAD.MOV.U32 R11, RZ, RZ, R5 ;  /* 0x000000ffff0be224 */ /* 0x000fc600078e0005 */
[----:B------:R-:W-:Y:S04]  /*0540*/  SHFL.DOWN PT, R2, R10, 0x10, 0x1f ;  /* 0x0a001f000a027f89 */ /* 0x000fe800000e0000 */
[----:B------:R-:W0:Y:S02]  /*0550*/  SHFL.DOWN PT, R3, R11, 0x10, 0x1f ;  /* 0x0a001f000b037f89 */ /* 0x000e2400000e0000 */
[----:B0-----:R-:W-:-:S06]  /*0560*/  DSETP.GT.AND P0, PT, R10, R2, PT ;  /* 0x000000020a00722a */ /* 0x001fcc0003f04000 */
[----:B------:R-:W-:Y:S02]  /*0570*/  FSEL R5, R11, R3, P0 ;  /* 0x000000030b057208 */ /* 0x000fe40000000000 */
[----:B------:R-:W-:-:S03]  /*0580*/  FSEL R4, R10, R2, P0 ;  /* 0x000000020a047208 */ /* 0x000fc60000000000 */
        /* <DEDUP_REMOVED lines=11> */
[----:B------:R-:W0:Y:S01]  /*0640*/  SHFL.DOWN PT, R2, R8, 0x2, 0x1f ;  /* 0x08401f0008027f89 */ /* 0x000e2200000e0000 */
[C---:B------:R-:W-:Y:S02]  /*0650*/  LOP3.LUT P1, R10, R0.reuse, 0x1f, RZ, 0xc0, !PT ;  /* 0x0000001f000a7812 */ /* 0x040fe4000782c0ff */
[----:B------:R-:W-:-:S11]  /*0660*/  ISETP.GT.U32.AND P2, PT, R0, 0x7, PT ;  /* 0x000000070000780c */ /* 0x000fd60003f44070 */
[----:B------:R-:W1:Y:S01]  /*0670*/  @!P1 S2R R7, SR_CgaCtaId ;  /* 0x0000000000079919 */ /* 0x000e620000008800 */
[----:B0-----:R-:W-:-:S06]  /*0680*/  DSETP.GT.AND P0, PT, R8, R2, PT ;  /* 0x000000020800722a */ /* 0x001fcc0003f04000 */
[----:B------:R-:W-:Y:S02]  /*0690*/  FSEL R5, R9, R3, P0 ;  /* 0x0000000309057208 */ /* 0x000fe40000000000 */
[----:B------:R-:W-:-:S03]  /*06a0*/  FSEL R4, R8, R2, P0 ;  /* 0x0000000208047208 */ /* 0x000fc60000000000 */
[----:B------:R-:W-:Y:S04]  /*06b0*/  SHFL.DOWN PT, R3, R5, 0x1, 0x1f ;  /* 0x08201f0005037f89 */ /* 0x000fe800000e0000 */
[----:B------:R-:W0:Y:S01]  /*06c0*/  SHFL.DOWN PT, R2, R4, 0x1, 0x1f ;  /* 0x08201f0004027f89 */ /* 0x000e2200000e0000 */
[----:B------:R-:W2:Y:S01]  /*06d0*/  @!P2 S2R R11, SR_CgaCtaId ;  /* 0x00000000000ba919 */ /* 0x000ea20000008800 */
[----:B------:R-:W-:-:S04]  /*06e0*/  @!P1 MOV R6, 0x400 ;  /* 0x0000040000069802 */ /* 0x000fc80000000f00 */
[----:B-1----:R-:W-:-:S04]  /*06f0*/  @!P1 LEA R9, R7, R6, 0x18 ;  /* 0x0000000607099211 */ /* 0x002fc800078ec0ff */
[----:B------:R-:W-:Y:S01]  /*0700*/  @!P1 LEA.HI R9, R0, R9, RZ, 0x1e ;  /* 0x0000000900099211 */ /* 0x000fe200078ff0ff */
[----:B0-----:R-:W-:-:S06]  /*0710*/  DSETP.GT.AND P0, PT, R4, R2, PT ;  /* 0x000000020400722a */ /* 0x001fcc0003f04000 */
[----:B------:R-:W-:Y:S02]  /*0720*/  FSEL R6, R4, R2, P0 ;  /* 0x0000000204067208 */ /* 0x000fe40000000000 */
[----:B------:R-:W-:-:S05]  /*0730*/  FSEL R7, R5, R3, P0 ;  /* 0x0000000305077208 */ /* 0x000fca0000000000 */
[----:B------:R0:W-:Y:S01]  /*0740*/  @!P1 STS.64 [R9], R6 ;  /* 0x0000000609009388 */ /* 0x0001e20000000a00 */
[----:B------:R-:W-:-:S04]  /*0750*/  @!P2 MOV R8, 0x400 ;  /* 0x000004000008a802 */ /* 0x000fc80000000f00 */
[----:B--2---:R-:W-:Y:S01]  /*0760*/  @!P2 LEA R11, R11, R8, 0x18 ;  /* 0x000000080b0ba211 */ /* 0x004fe200078ec0ff */
[----:B------:R-:W-:Y:S02]  /*0770*/  IMAD.MOV.U32 R2, RZ, RZ, -0x1 ;  /* 0xffffffffff027424 */ /* 0x000fe400078e00ff */
[----:B------:R-:W-:Y:S02]  /*0780*/  IMAD.MOV.U32 R3, RZ, RZ, -0x100001 ;  /* 0xffefffffff037424 */ /* 0x000fe400078e00ff */
        /* <DEDUP_REMOVED lines=26> */
[----:B------:R0:W1:Y:S04]  /*0930*/  SHFL.DOWN PT, R3, R11, 0x1, 0x1f ;  /* 0x08201f000b037f89 */ /* 0x00006800000e0000 */
[----:B------:R0:W2:Y:S01]  /*0940*/  SHFL.DOWN PT, R2, R10, 0x1, 0x1f ;  /* 0x08201f000a027f89 */ /* 0x0000a200000e0000 */
[----:B------:R-:W-:Y:S05]  /*0950*/  @P1 EXIT ;  /* 0x000000000000194d */ /* 0x000fea0003800000 */
[----:B------:R-:W3:Y:S02]  /*0960*/  LDC.64 R4, c[0x0][0x380] ;  /* 0x0000e000ff047b82 */ /* 0x000ee40000000a00 */
[----:B---3--:R3:W5:Y:S01]  /*0970*/  LDG.E.64 R6, desc[UR4][R4.64] ;  /* 0x0000000404067981 */ /* 0x008762000c1e1b00 */
[----:B-12---:R-:W-:-:S06]  /*0980*/  DSETP.GT.AND P0, PT, R10, R2, PT ;  /* 0x000000020a00722a */ /* 0x006fcc0003f04000 */
[----:B------:R-:W-:Y:S02]  /*0990*/  FSEL R8, R10, R2, P0 ;  /* 0x000000020a087208 */ /* 0x000fe40000000000 */
[----:B------:R-:W-:-:S07]  /*09a0*/  FSEL R9, R11, R3, P0 ;  /* 0x000000030b097208 */ /* 0x000fce0000000000 */
.L_x_2:
[----:B-----5:R-:W-:Y:S01]  /*09b0*/  IMAD.MOV.U32 R12, RZ, RZ, R6 ;  /* 0x000000ffff0c7224 */ /* 0x020fe200078e0006 */
[----:B------:R-:W-:Y:S05]  /*09c0*/  YIELD ;  /* 0x0000000000007946 */ /* 0x000fea0003800000 */
[----:B------:R-:W-:-:S06]  /*09d0*/  IMAD.MOV.U32 R13, RZ, RZ, R7 ;  /* 0x000000ffff0d7224 */ /* 0x000fcc00078e0007 */
[----:B------:R-:W-:-:S06]  /*09e0*/  DSETP.GEU.AND P0, PT, R8, R12, PT ;  /* 0x0000000c0800722a */ /* 0x000fcc0003f0e000 */
[----:B------:R-:W-:Y:S02]  /*09f0*/  FSEL R14, R6, R8, !P0 ;  /* 0x00000008060e7208 */ /* 0x000fe40004000000 */
[----:B------:R-:W-:-:S05]  /*0a00*/  FSEL R15, R7, R9, !P0 ;  /* 0x00000009070f7208 */ /* 0x000fca0004000000 */
[----:B------:R-:W2:Y:S02]  /*0a10*/  ATOMG.E.CAS.64.STRONG.GPU PT, R2, [R4], R12, R14 ;  /* 0x0000000c040273a9 */ /* 0x000ea400001ee50e */
[----:B--2---:R-:W-:Y:S01]  /*0a20*/  ISETP.NE.U32.AND P0, PT, R6, R2, PT ;  /* 0x000000020600720c */ /* 0x004fe20003f05070 */
[----:B------:R-:W-:-:S03]  /*0a30*/  IMAD.MOV.U32 R6, RZ, RZ, R2 ;  /* 0x000000ffff067224 */ /* 0x000fc600078e0002 */
[----:B------:R-:W-:Y:S01]  /*0a40*/  ISETP.NE.AND.EX P0, PT, R7, R3, PT, P0 ;  /* 0x000000030700720c */ /* 0x000fe20003f05300 */
[----:B------:R-:W-:-:S12]  /*0a50*/  IMAD.MOV.U32 R7, RZ, RZ, R3 ;  /* 0x000000ffff077224 */ /* 0x000fd800078e0003 */
[----:B------:R-:W-:Y:S05]  /*0a60*/  @P0 BRA `(.L_x_2) ;  /* 0xfffffffc00d00947 */ /* 0x000fea000383ffff */
[----:B------:R-:W-:Y:S05]  /*0a70*/  EXIT ;  /* 0x000000000000794d */ /* 0x000fea0003800000 */
.L_x_3:
        /* <DEDUP_REMOVED lines=16> */
.L_x_25:


//--------------------- .text._Z13kernel_reduceILi256ELi8EddN6device3SumIdEEEvPT1_PKT2_mbT3_ --------------------------
	.section	.text._Z13kernel_reduceILi256ELi8EddN6device3SumIdEEEvPT1_PKT2_mbT3_,"ax",@progbits
	.align	128
        .global         _Z13kernel_reduceILi256ELi8EddN6device3SumIdEEEvPT1_PKT2_mbT3_
        .type           _Z13kernel_reduceILi256ELi8EddN6device3SumIdEEEvPT1_PKT2_mbT3_,@function
        .size           _Z13kernel_reduceILi256ELi8EddN6device3SumIdEEEvPT1_PKT2_mbT3_,(.L_x_26 - _Z13kernel_reduceILi256ELi8EddN6device3SumIdEEEvPT1_PKT2_mbT3_)
        .other          _Z13kernel_reduceILi256ELi8EddN6device3SumIdEEEvPT1_PKT2_mbT3_,@"STO_CUDA_ENTRY STV_DEFAULT"
_Z13kernel_reduceILi256ELi8EddN6device3SumIdEEEvPT1_PKT2_mbT3_:
.text._Z13kernel_reduceILi256ELi8EddN6device3SumIdEEEvPT1_PKT2_mbT3_:
        /* <DEDUP_REMOVED lines=10> */
[----:B------:R-:W-:-:S13]  /*00a0*/  ISETP.GE.U32.AND.EX P6, PT, RZ, UR7, PT, P6 ;  /* 0x00000007ff007c0c */ /* 0x000fda000bfc6160 */
[----:B0-----:R-:W2:Y:S01]  /*00b0*/  @!P6 LDG.E.64.CONSTANT R16, desc[UR4][R2.64] ;  /* 0x000000040210e981 */ /* 0x001ea2000c1e9b00 */
[----:B------:R-:W-:-:S05]  /*00c0*/  VIADD R4, R15, 0x100 ;  /* 0x000001000f047836 */ /* 0x000fca0000000000 */
[----:B------:R-:W-:Y:S01]  /*00d0*/  ISETP.GE.U32.AND P5, PT, R4, UR6, PT ;  /* 0x0000000604007c0c */ /* 0x000fe2000bfa6070 */
[----:B------:R-:W-:-:S03]  /*00e0*/  VIADD R4, R15, 0x200 ;  /* 0x000002000f047836 */ /* 0x000fc60000000000 */
[----:B------:R-:W-:Y:S02]  /*00f0*/  ISETP.GE.U32.AND.EX P5, PT, RZ, UR7, PT, P5 ;  /* 0x00000007ff007c0c */ /* 0x000fe4000bfa6150 */
[----:B------:R-:W-:Y:S01]  /*0100*/  ISETP.GE.U32.AND P4, PT, R4, UR6, PT ;  /* 0x0000000604007c0c */ /* 0x000fe2000bf86070 */
[----:B------:R-:W-:-:S03]  /*0110*/  VIADD R4, R15, 0x300 ;  /* 0x000003000f047836 */ /* 0x000fc60000000000 */
[----:B------:R-:W-:Y:S02]  /*0120*/  ISETP.GE.U32.AND.EX P4, PT, RZ, UR7, PT, P4 ;  /* 0x00000007ff007c0c */ /* 0x000fe4000bf86140 */
[----:B------:R-:W-:Y:S01]  /*0130*/  ISETP.GE.U32.AND P3, PT, R4, UR6, PT ;  /* 0x0000000604007c0c */ /* 0x000fe2000bf66070 */
[----:B------:R-:W-:-:S04]  /*0140*/  VIADD R6, R15, 0x400 ;  /* 0x000004000f067836 */ /* 0x000fc80000000000 */
[----:B------:R-:W3:Y:S01]  /*0150*/  @!P5 LDG.E.64.CONSTANT R4, desc[UR4][R2.64+0x800] ;  /* 0x000800040204d981 */ /* 0x000ee2000c1e9b00 */
[----:B------:R-:W-:Y:S02]  /*0160*/  ISETP.GE.U32.AND.EX P3, PT, RZ, UR7, PT, P3 ;  /* 0x00000007ff007c0c */ /* 0x000fe4000bf66130 */
[----:B------:R-:W-:Y:S01]  /*0170*/  ISETP.GE.U32.AND P2, PT, R6, UR6, PT ;  /* 0x0000000606007c0c */ /* 0x000fe2000bf46070 */
[C---:B------:R-:W-:Y:S02]  /*0180*/  VIADD R8, R15.reuse, 0x500 ;  /* 0x000005000f087836 */ /* 0x040fe40000000000 */
[----:B------:R-:W4:Y:S01]  /*0190*/  @!P4 LDG.E.64.CONSTANT R6, desc[UR4][R2.64+0x1000] ;  /* 0x001000040206c981 */ /* 0x000f22000c1e9b00 */
[----:B------:R-:W-:Y:S02]  /*01a0*/  ISETP.GE.U32.AND.EX P2, PT, RZ, UR7, PT, P2 ;  /* 0x00000007ff007c0c */ /* 0x000fe4000bf46120 */
[----:B------:R-:W-:Y:S01]  /*01b0*/  ISETP.GE.U32.AND P1, PT, R8, UR6, PT ;  /* 0x0000000608007c0c */ /* 0x000fe2000bf26070 */
[----:B------:R-:W-:-:S04]  /*01c0*/  VIADD R8, R15, 0x600 ;  /* 0x000006000f087836 */ /* 0x000fc80000000000 */
[----:B------:R-:W5:Y:S01]  /*01d0*/  @!P3 LDG.E.64.CONSTANT R10, desc[UR4][R2.64+0x1800] ;  /* 0x00180004020ab981 */ /* 0x000f62000c1e9b00 */
[----:B------:R-:W-:Y:S02]  /*01e0*/  ISETP.GE.U32.AND.EX P1, PT, RZ, UR7, PT, P1 ;  /* 0x00000007ff007c0c */ /* 0x000fe4000bf26110 */
[----:B------:R-:W-:Y:S01]  /*01f0*/  ISETP.GE.U32.AND P0, PT, R8, UR6, PT ;  /* 0x0000000608007c0c */ /* 0x000fe2000bf06070 */
[----:B------:R-:W-:Y:S01]  /*0200*/  VIADD R15, R15, 0x700 ;  /* 0x000007000f0f7836 */ /* 0x000fe20000000000 */
[----:B------:R-:W-:Y:S01]  /*0210*/  CS2R R8, SRZ ;  /* 0x0000000000087805 */ /* 0x000fe2000001ff00 */
[----:B------:R-:W5:Y:S01]  /*0220*/  @!P2 LDG.E.64.CONSTANT R12, desc[UR4][R2.64+0x2000] ;  /* 0x00200004020ca981 */ /* 0x000f62000c1e9b00 */
[----:B------:R-:W-:Y:S01]  /*0230*/  ISETP.GE.U32.AND.EX P0, PT, RZ, UR7, PT, P0 ;  /* 0x00000007ff007c0c */ /* 0x000fe2000bf06100 */
[----:B--2---:R-:W-:Y:S01]  /*0240*/  @!P6 DADD R8, RZ, R16 ;  /* 0x00000000ff08e229 */ /* 0x004fe20000000010 */
[----:B------:R-:W-:-:S11]  /*0250*/  ISETP.GE.U32.AND P6, PT, R15, UR6, PT ;  /* 0x000000060f007c0c */ /* 0x000fd6000bfc6070 */
[----:B------:R-:W2:Y:S04]  /*0260*/  @!P0 LDG.E.64.CONSTANT R16, desc[UR4][R2.64+0x3000] ;  /* 0x0030000402108981 */ /* 0x000ea8000c1e9b00 */
[----:B------:R-:W2:Y:S01]  /*0270*/  @!P1 LDG.E.64.CONSTANT R14, desc[UR4][R2.64+0x2800] ;  /* 0x00280004020e9981 */ /* 0x000ea2000c1e9b00 */
[----:B------:R-:W-:-:S13]  /*0280*/  ISETP.GE.U32.AND.EX P6, PT, RZ, UR7, PT, P6 ;  /* 0x00000007ff007c0c */ /* 0x000fda000bfc6160 */
[----:B------:R-:W2:Y:S01]  /*0290*/  @!P6 LDG.E.64.CONSTANT R18, desc[UR4][R2.64+0x3800] ;  /* 0x003800040212e981 */ /* 0x000ea2000c1e9b00 */
[----:B---3--:R-:W-:-:S08]  /*02a0*/  @!P5 DADD R8, R8, R4 ;  /* 0x000000000808d229 */ /* 0x008fd00000000004 */
[----:B----4-:R-:W-:-:S08]  /*02b0*/  @!P4 DADD R8, R8, R6 ;  /* 0x000000000808c229 */ /* 0x010fd00000000006 */
[----:B-----5:R-:W-:-:S08]  /*02c0*/  @!P3 DADD R8, R8, R10 ;  /* 0x000000000808b229 */ /* 0x020fd0000000000a */
[----:B------:R-:W-:-:S08]  /*02d0*/  @!P2 DADD R8, R8, R12 ;  /* 0x000000000808a229 */ /* 0x000fd0000000000c */
[----:B--2---:R-:W-:-:S08]  /*02e0*/  @!P1 DADD R8, R8, R14 ;  /* 0x0000000008089229 */ /* 0x004fd0000000000e */
[----:B------:R-:W-:-:S08]  /*02f0*/  @!P0 DADD R8, R8, R16 ;  /* 0x0000000008088229 */ /* 0x000fd00000000010 */
[----:B------:R-:W-:-:S07]  /*0300*/  @!P6 DADD R8, R8, R18 ;  /* 0x000000000808e229 */ /* 0x000fce0000000012 */
[----:B------:R-:W-:Y:S04]  /*0310*/  SHFL.DOWN PT, R5, R9, 0x10, 0x1f ;  /* 0x0a001f0009057f89 */ /* 0x000fe800000e0000 */
[----:B------:R-:W0:Y:S02]  /*0320*/  SHFL.DOWN PT, R4, R8, 0x10, 0x1f ;  /* 0x0a001f0008047f89 */ /* 0x000e2400000e0000 */
[----:B0-----:R-:W-:-:S07]  /*0330*/  DADD R4, R4, R8 ;  /* 0x0000000004047229 */ /* 0x001fce0000000008 */
[----:B------:R-:W-:Y:S04]  /*0340*/  SHFL.DOWN PT, R3, R5, 0x8, 0x1f ;  /* 0x09001f0005037f89 */ /* 0x000fe800000e0000 */
[----:B------:R-:W0:Y:S02]  /*0350*/  SHFL.DOWN PT, R2, R4, 0x8, 0x1f ;  /* 0x09001f0004027f89 */ /* 0x000e2400000e0000 */
[----:B0-----:R-:W-:-:S07]  /*0360*/  DADD R2, R4, R2 ;  /* 0x0000000004027229 */ /* 0x001fce0000000002 */
[----:B------:R-:W-:Y:S04]  /*0370*/  SHFL.DOWN PT, R7, R3, 0x4, 0x1f ;  /* 0x08801f0003077f89 */ /* 0x000fe800000e0000 */
[----:B------:R-:W0:Y:S01]  /*0380*/  SHFL.DOWN PT, R6, R2, 0x4, 0x1f ;  /* 0x08801f0002067f89 */ /* 0x000e2200000e0000 */
[----:B------:R-:W-:Y:S01]  /*0390*/  LOP3.LUT P0, R9, R0, 0x1f, RZ, 0xc0, !PT ;  /* 0x0000001f00097812 */ /* 0x000fe2000780c0ff */
[----:B0-----:R-:W-:-:S07]  /*03a0*/  DADD R6, R2, R6 ;  /* 0x0000000002067229 */ /* 0x001fce0000000006 */
[----:B------:R-:W-:Y:S04]  /*03b0*/  SHFL.DOWN PT, R11, R7, 0x2, 0x1f ;  /* 0x08401f00070b7f89 */ /* 0x000fe800000e0000 */
[----:B------:R-:W0:Y:S01]  /*03c0*/  SHFL.DOWN PT, R10, R6, 0x2, 0x1f ;  /* 0x08401f00060a7f89 */ /* 0x000e2200000e0000 */
[----:B------:R-:W1:Y:S01]  /*03d0*/  @!P0 S2R R13, SR_CgaCtaId ;  /* 0x00000000000d8919 */ /* 0x000e620000008800 */
[----:B------:R-:W-:Y:S01]  /*03e0*/  ISETP.GT.U32.AND P1, PT, R0, 0x7, PT ;  /* 0x000000070000780c */ /* 0x000fe20003f24070 */
[----:B0-----:R-:W-:-:S07]  /*03f0*/  DADD R10, R6, R10 ;  /* 0x00000000060a7229 */ /* 0x001fce000000000a */
[----:B------:R-:W-:Y:S04]  /*0400*/  SHFL.DOWN PT, R5, R11, 0x1, 0x1f ;  /* 0x08201f000b057f89 */ /* 0x000fe800000e0000 */
[----:B------:R-:W0:Y:S01]  /*0410*/  SHFL.DOWN PT, R4, R10, 0x1, 0x1f ;  /* 0x08201f000a047f89 */ /* 0x000e2200000e0000 */
[----:B------:R-:W2:Y:S01]  /*0420*/  @!P1 S2R R15, SR_CgaCtaId ;  /* 0x00000000000f9919 */ /* 0x000ea20000008800 */
[----:B------:R-:W-:-:S04]  /*0430*/  @!P0 MOV R2, 0x400 ;  /* 0x0000040000028802 */ /* 0x000fc80000000f00 */
[----:B-1----:R-:W-:-:S04]  /*0440*/  @!P0 LEA R3, R13, R2, 0x18 ;  /* 0x000000020d038211 */ /* 0x002fc800078ec0ff */
[----:B------:R-:W-:Y:S01]  /*0450*/  @!P0 LEA.HI R7, R0, R3, RZ, 0x1e ;  /* 0x0000000300078211 */ /* 0x000fe200078ff0ff */
[----:B0-----:R-:W-:-:S07]  /*0460*/  DADD R4, R10, R4 ;  /* 0x000000000a047229 */ /* 0x001fce0000000004 */
[----:B------:R0:W-:Y:S01]  /*0470*/  @!P0 STS.64 [R7], R4 ;  /* 0x0000000407008388 */ /* 0x0001e20000000a00 */
[----:B------:R-:W-:-:S04]  /*0480*/  @!P1 MOV R8, 0x400 ;  /* 0x0000040000089802 */ /* 0x000fc80000000f00 */
[----:B--2---:R-:W-:Y:S02]  /*0490*/  @!P1 LEA R8, R15, R8, 0x18 ;  /* 0x000000080f089211 */ /* 0x004fe400078ec0ff */
[----:B------:R-:W-:-:S03]  /*04a0*/  CS2R R2, SRZ ;  /* 0x0000000000027805 */ /* 0x000fc6000001ff00 */
        /* <DEDUP_REMOVED lines=8> */
[----:B0-----:R-:W-:-:S07]  /*0530*/  DADD R4, R4, R2 ;  /* 0x0000000004047229 */ /* 0x001fce0000000002 */
[----:B------:R-:W-:Y:S04]  /*0540*/  SHFL.DOWN PT, R7, R5, 0x8, 0x1f ;  /* 0x09001f0005077f89 */ /* 0x000fe800000e0000 */
        /* <DEDUP_REMOVED lines=8> */
[----:B------:R0:W1:Y:S04]  /*05d0*/  SHFL.DOWN PT, R3, R11, 0x1, 0x1f ;  /* 0x08201f000b037f89 */ /* 0x00006800000e0000 */
[----:B------:R0:W2:Y:S01]  /*05e0*/  SHFL.DOWN PT, R2, R10, 0x1, 0x1f ;  /* 0x08201f000a027f89 */ /* 0x0000a200000e0000 */
[----:B------:R-:W-:Y:S05]  /*05f0*/  @P0 EXIT ;  /* 0x000000000000094d */ /* 0x000fea0003800000 */
[----:B------:R-:W3:Y:S01]  /*0600*/  LDC.64 R4, c[0x0][0x380] ;  /* 0x0000e000ff047b82 */ /* 0x000ee20000000a00 */
[----:B-12---:R-:W-:-:S07]  /*0610*/  DADD R2, R10, R2 ;  /* 0x000000000a027229 */ /* 0x006fce0000000002 */
[----:B---3--:R-:W-:Y:S01]  /*0620*/  REDG.E.ADD.F64.RN.STRONG.GPU desc[UR4][R4.64], R2 ;  /* 0x00000002040079a6 */ /* 0x008fe2000c12ff04 */
[----:B------:R-:W-:Y:S05]  /*0630*/  EXIT ;  /* 0x000000000000794d */ /* 0x000fea0003800000 */
.L_x_4:
        /* <DEDUP_REMOVED lines=12> */
.L_x_26:


//--------------------- .text._Z10initKernelIdN6device3MinIdEEEvPT_T0_ --------------------------
	.section	.text._Z10initKernelIdN6device3MinIdEEEvPT_T0_,"ax",@progbits
	.align	128
        .global         _Z10initKernelIdN6device3MinIdEEEvPT_T0_
        .type           _Z10initKernelIdN6device3MinIdEEEvPT_T0_,@function
        .size           _Z10initKernelIdN6device3MinIdEEEvPT_T0_,(.L_x_27 - _Z10initKernelIdN6device3MinIdEEEvPT_T0_)
        .other          _Z10initKernelIdN6device3MinIdEEEvPT_T0_,@"STO_CUDA_ENTRY STV_DEFAULT"
_Z10initKernelIdN6device3MinIdEEEvPT_T0_:
.text._Z10initKernelIdN6device3MinIdEEEvPT_T0_:
[----:B------:R-:W-:Y:S01]  /*0000*/  LDC R1, c[0x0][0x37c] ;  /* 0x0000df00ff017b82 */ /* 0x000fe20000000800 */
[----:B------:R-:W0:Y:S02]  /*0010*/  S2R R0, SR_TID.X ;  /* 0x0000000000007919 */ /* 0x000e240000002100 */
[----:B0-----:R-:W-:-:S13]  /*0020*/  ISETP.NE.AND P0, PT, R0, RZ, PT ;  /* 0x000000ff0000720c */ /* 0x001fda0003f05270 */
[----:B------:R-:W-:Y:S05]  /*0030*/  @P0 EXIT ;  /* 0x000000000000094d */ /* 0x000fea0003800000 */
[----:B------:R-:W0:Y:S01]  /*0040*/  LDC.64 R2, c[0x0][0x380] ;  /* 0x0000e000ff027b82 */ /* 0x000e220000000a00 */
[----:B------:R-:W0:Y:S01]  /*0050*/  LDCU.64 UR4, c[0x0][0x358] ;  /* 0x00006b00ff0477ac */ /* 0x000e220008000a00 */
[----:B------:R-:W-:Y:S01]  /*0060*/  IMAD.MOV.U32 R4, RZ, RZ, -0x1 ;  /* 0xffffffffff047424 */ /* 0x000fe200078e00ff */
[----:B------:R-:W-:-:S05]  /*0070*/  MOV R5, 0x7fefffff ;  /* 0x7fefffff00057802 */ /* 0x000fca0000000f00 */
[----:B0-----:R-:W-:Y:S01]  /*0080*/  STG.E.64 desc[UR4][R2.64], R4 ;  /* 0x0000000402007986 */ /* 0x001fe2000c101b04 */
[----:B------:R-:W-:Y:S05]  /*0090*/  EXIT ;  /* 0x000000000000794d */ /* 0x000fea0003800000 */
.L_x_5:
        /* <DEDUP_REMOVED lines=14> */
.L_x_27:


//--------------------- .text._Z10initKernelIdN6device3MaxIdEEEvPT_T0_ --------------------------
	.section	.text._Z10initKernelIdN6device3MaxIdEEEvPT_T0_,"ax",@progbits
	.align	128
        .global         _Z10initKernelIdN6device3MaxIdEEEvPT_T0_
        .type           _Z10initKernelIdN6device3MaxIdEEEvPT_T0_,@function
        .size           _Z10initKernelIdN6device3MaxIdEEEvPT_T0_,(.L_x_28 - _Z10initKernelIdN6device3MaxIdEEEvPT_T0_)
        .other          _Z10initKernelIdN6device3MaxIdEEEvPT_T0_,@"STO_CUDA_ENTRY STV_DEFAULT"
_Z10initKernelIdN6device3MaxIdEEEvPT_T0_:
.text._Z10initKernelIdN6device3MaxIdEEEvPT_T0_:
        /* <DEDUP_REMOVED lines=10> */
.L_x_6:
        /* <DEDUP_REMOVED lines=14> */
.L_x_28:


//--------------------- .text._Z10initKernelIdN6device3SumIdEEEvPT_T0_ --------------------------
	.section	.text._Z10initKernelIdN6device3SumIdEEEvPT_T0_,"ax",@progbits
	.align	128
        .global         _Z10initKernelIdN6device3SumIdEEEvPT_T0_
        .type           _Z10initKernelIdN6device3SumIdEEEvPT_T0_,@function
        .size           _Z10initKernelIdN6device3SumIdEEEvPT_T0_,(.L_x_29 - _Z10initKernelIdN6device3SumIdEEEvPT_T0_)
        .other          _Z10initKernelIdN6device3SumIdEEEvPT_T0_,@"STO_CUDA_ENTRY STV_DEFAULT"
_Z10initKernelIdN6device3SumIdEEEvPT_T0_:
.text._Z10initKernelIdN6device3SumIdEEEvPT_T0_:
[----:B------:R-:W-:Y:S01]  /*0000*/  LDC R1, c[0x0][0x37c] ;  /* 0x0000df00ff017b82 */ /* 0x000fe20000000800 */
[----:B------:R-:W0:Y:S02]  /*0010*/  S2R R0, SR_TID.X ;  /* 0x0000000000007919 */ /* 0x000e240000002100 */
[----:B0-----:R-:W-:-:S13]  /*0020*/  ISETP.NE.AND P0, PT, R0, RZ, PT ;  /* 0x000000ff0000720c */ /* 0x001fda0003f05270 */
[----:B------:R-:W-:Y:S05]  /*0030*/  @P0 EXIT ;  /* 0x000000000000094d */ /* 0x000fea0003800000 */
[----:B------:R-:W0:Y:S01]  /*0040*/  LDC.64 R2, c[0x0][0x380] ;  /* 0x0000e000ff027b82 */ /* 0x000e220000000a00 */
[----:B------:R-:W0:Y:S02]  /*0050*/  LDCU.64 UR4, c[0x0][0x358] ;  /* 0x00006b00ff0477ac */ /* 0x000e240008000a00 */
[----:B0-----:R-:W-:Y:S01]  /*0060*/  STG.E.64 desc[UR4][R2.64], RZ ;  /* 0x000000ff02007986 */ /* 0x001fe2000c101b04 */
[----:B------:R-:W-:Y:S05]  /*0070*/  EXIT ;  /* 0x000000000000794d */ /* 0x000fea0003800000 */
.L_x_7:
        /* <DEDUP_REMOVED lines=16> */
.L_x_29:


//--------------------- .text._Z13kernel_reduceILi256ELi8EffN6device3MinIfEEEvPT1_PKT2_mbT3_ --------------------------
	.section	.text._Z13kernel_reduceILi256ELi8EffN6device3MinIfEEEvPT1_PKT2_mbT3_,"ax",@progbits
	.align	128
        .global         _Z13kernel_reduceILi256ELi8EffN6device3MinIfEEEvPT1_PKT2_mbT3_
        .type           _Z13kernel_reduceILi256ELi8EffN6device3MinIfEEEvPT1_PKT2_mbT3_,@function
        .size           _Z13kernel_reduceILi256ELi8EffN6device3MinIfEEEvPT1_PKT2_mbT3_,(.L_x_30 - _Z13kernel_reduceILi256ELi8EffN6device3MinIfEEEvPT1_PKT2_mbT3_)
        .other          _Z13kernel_reduceILi256ELi8EffN6device3MinIfEEEvPT1_PKT2_mbT3_,@"STO_CUDA_ENTRY STV_DEFAULT"
_Z13kernel_reduceILi256ELi8EffN6device3MinIfEEEvPT1_PKT2_mbT3_:
.text._Z13kernel_reduceILi256ELi8EffN6device3MinIfEEEvPT1_PKT2_mbT3_:
[----:B------:R-:W0:Y:S01]  /*0000*/  LDC R1, c[0x0][0x37c] ;  /* 0x0000df00ff017b82 */ /* 0x000e220000000800 */
[----:B------:R-:W1:Y:S07]  /*0010*/  S2R R0, SR_TID.X ;  /* 0x0000000000007919 */ /* 0x000e6e0000002100 */
[----:B------:R-:W2:Y:S01]  /*0020*/  S2UR UR4, SR_CTAID.X ;  /* 0x00000000000479c3 */ /* 0x000ea20000002500 */
[----:B------:R-:W3:Y:S01]  /*0030*/  LDCU.64 UR6, c[0x0][0x390] ;  /* 0x00007200ff0677ac */ /* 0x000ee20008000a00 */
[----:B0-----:R-:W-:-:S06]  /*0040*/  VIADD R1, R1, 0xfffffff8 ;  /* 0xfffffff801017836 */ /* 0x001fcc0000000000 */
[----:B------:R-:W0:Y:S01]  /*0050*/  LDC.64 R2, c[0x0][0x388] ;  /* 0x0000e200ff027b82 */ /* 0x000e220000000a00 */
[----:B--2---:R-:W-:-:S06]  /*0060*/  USHF.L.U32 UR4, UR4, 0xb, URZ ;  /* 0x0000000b04047899 */ /* 0x004fcc00080006ff */
[----:B-1----:R-:W-:-:S05]  /*0070*/  LOP3.LUT R5, R0, UR4, RZ, 0xfc, !PT ;  /* 0x0000000400057c12 */ /* 0x002fca000f8efcff */
[----:B------:R-:W1:Y:S01]  /*0080*/  LDCU.64 UR4, c[0x0][0x358] ;  /* 0x00006b00ff0477ac */ /* 0x000e620008000a00 */
[C---:B------:R-:W-:Y:S01]  /*0090*/  VIADD R4, R5.reuse, 0x100 ;  /* 0x0000010005047836 */ /* 0x040fe20000000000 */
[C---:B---3--:R-:W-:Y:S01]  /*00a0*/  ISETP.GE.U32.AND P4, PT, R5.reuse, UR6, PT ;  /* 0x0000000605007c0c */ /* 0x048fe2000bf86070 */
[----:B0-----:R-:W-:-:S03]  /*00b0*/  IMAD.WIDE.U32 R2, R5, 0x4, R2 ;  /* 0x0000000405027825 */ /* 0x001fc600078e0002 */
[----:B------:R-:W-:Y:S02]  /*00c0*/  ISETP.GE.U32.AND P5, PT, R4, UR6, PT ;  /* 0x0000000604007c0c */ /* 0x000fe4000bfa6070 */
[----:B------:R-:W-:Y:S02]  /*00d0*/  ISETP.GE.U32.AND.EX P4, PT, RZ, UR7, PT, P4 ;  /* 0x00000007ff007c0c */ /* 0x000fe4000bf86140 */
[----:B------:R-:W-:-:S11]  /*00e0*/  ISETP.GE.U32.AND.EX P5, PT, RZ, UR7, PT, P5 ;  /* 0x00000007ff007c0c */ /* 0x000fd6000bfa6150 */
[----:B-1----:R-:W2:Y:S04]  /*00f0*/  @!P4 LDG.E.CONSTANT R8, desc[UR4][R2.64] ;  /* 0x000000040208c981 */ /* 0x002ea8000c1e9900 */
[----:B------:R-:W3:Y:S01]  /*0100*/  @!P5 LDG.E.CONSTANT R7, desc[UR4][R2.64+0x400] ;  /* 0x000400040207d981 */ /* 0x000ee2000c1e9900 */
        /* <DEDUP_REMOVED lines=9> */
[----:B------:R-:W4:Y:S01]  /*01a0*/  @!P3 LDG.E.CONSTANT R9, desc[UR4][R2.64+0x800] ;  /* 0x000800040209b981 */ /* 0x000f22000c1e9900 */
[----:B------:R-:W-:Y:S02]  /*01b0*/  ISETP.GE.U32.AND.EX P1, PT, RZ, UR7, PT, P1 ;  /* 0x00000007ff007c0c */ /* 0x000fe4000bf26110 */
[----:B------:R-:W-:Y:S01]  /*01c0*/  ISETP.GE.U32.AND P0, PT, R4, UR6, PT ;  /* 0x0000000604007c0c */ /* 0x000fe2000bf06070 */
[C---:B------:R-:W-:Y:S02]  /*01d0*/  VIADD R6, R5.reuse, 0x600 ;  /* 0x0000060005067836 */ /* 0x040fe40000000000 */
[----:B------:R-:W5:Y:S01]  /*01e0*/  @!P2 LDG.E.CONSTANT R11, desc[UR4][R2.64+0xc00] ;  /* 0x000c0004020ba981 */ /* 0x000f62000c1e9900 */
[----:B------:R-:W-:Y:S01]  /*01f0*/  ISETP.GE.U32.AND.EX P0, PT, RZ, UR7, PT, P0 ;  /* 0x00000007ff007c0c */ /* 0x000fe2000bf06100 */
[----:B------:R-:W-:Y:S02]  /*0200*/  IMAD.MOV.U32 R4, RZ, RZ, 0x7f7fffff ;  /* 0x7f7fffffff047424 */ /* 0x000fe400078e00ff */
[----:B------:R-:W-:-:S04]  /*0210*/  VIADD R5, R5, 0x700 ;  /* 0x0000070005057836 */ /* 0x000fc80000000000 */
[----:B------:R-:W5:Y:S01]  /*0220*/  @!P1 LDG.E.CONSTANT R13, desc[UR4][R2.64+0x1000] ;  /* 0x00100004020d9981 */ /* 0x000f62000c1e9900 */
[----:B--2---:R-:W-:Y:S02]  /*0230*/  @!P4 FMNMX.NAN R4, R8, 3.40282346638528859812e+38, PT ;  /* 0x7f7fffff0804c809 */ /* 0x004fe40003820000 */
[----:B------:R-:W-:Y:S02]  /*0240*/  ISETP.GE.U32.AND P4, PT, R6, UR6, PT ;  /* 0x0000000606007c0c */ /* 0x000fe4000bf86070 */
[CC--:B---3--:R-:W-:Y:S02]  /*0250*/  @!P5 FSETP.GEU.AND P6, PT, R4.reuse, R7.reuse, PT ;  /* 0x000000070400d20b */ /* 0x0c8fe40003fce000 */
[----:B------:R-:W-:Y:S02]  /*0260*/  ISETP.GE.U32.AND.EX P4, PT, RZ, UR7, PT, P4 ;  /* 0x00000007ff007c0c */ /* 0x000fe4000bf86140 */
[----:B------:R-:W-:Y:S02]  /*0270*/  @!P5 FSEL R4, R4, R7, !P6 ;  /* 0x000000070404d208 */ /* 0x000fe40007000000 */
[----:B------:R-:W-:-:S02]  /*0280*/  ISETP.GE.U32.AND P5, PT, R5, UR6, PT ;  /* 0x0000000605007c0c */ /* 0x000fc4000bfa6070 */
[----:B------:R-:W2:Y:S02]  /*0290*/  @!P0 LDG.E.CONSTANT R5, desc[UR4][R2.64+0x1400] ;  /* 0x0014000402058981 */ /* 0x000ea4000c1e9900 */
[----:B------:R-:W-:-:S05]  /*02a0*/  ISETP.GE.U32.AND.EX P5, PT, RZ, UR7, PT, P5 ;  /* 0x00000007ff007c0c */ /* 0x000fca000bfa6150 */
[----:B------:R-:W3:Y:S08]  /*02b0*/  @!P4 LDG.E.CONSTANT R7, desc[UR4][R2.64+0x1800] ;  /* 0x001800040207c981 */ /* 0x000ef0000c1e9900 */
[----:B------:R-:W3:Y:S01]  /*02c0*/  @!P5 LDG.E.CONSTANT R15, desc[UR4][R2.64+0x1c00] ;  /* 0x001c0004020fd981 */ /* 0x000ee2000c1e9900 */
[----:B----4-:R-:W-:-:S04]  /*02d0*/  @!P3 FSETP.GEU.AND P6, PT, R4, R9, PT ;  /* 0x000000090400b20b */ /* 0x010fc80003fce000 */
[----:B------:R-:W-:-:S04]  /*02e0*/  @!P3 FSEL R4, R4, R9, !P6 ;  /* 0x000000090404b208 */ /* 0x000fc80007000000 */
[----:B-----5:R-:W-:-:S04]  /*02f0*/  @!P2 FSETP.GEU.AND P3, PT, R4, R11, PT ;  /* 0x0000000b0400a20b */ /* 0x020fc80003f6e000 */
[----:B------:R-:W-:-:S04]  /*0300*/  @!P2 FSEL R4, R4, R11, !P3 ;  /* 0x0000000b0404a208 */ /* 0x000fc80005800000 */
[----:B------:R-:W-:-:S04]  /*0310*/  @!P1 FSETP.GEU.AND P2, PT, R4, R13, PT ;  /* 0x0000000d0400920b */ /* 0x000fc80003f4e000 */
[----:B------:R-:W-:Y:S02]  /*0320*/  @!P1 FSEL R4, R4, R13, !P2 ;  /* 0x0000000d04049208 */ /* 0x000fe40005000000 */
[----:B------:R-:W-:-:S13]  /*0330*/  ISETP.GT.U32.AND P2, PT, R0, 0x7, PT ;  /* 0x000000070000780c */ /* 0x000fda0003f44070 */
[----:B------:R-:W0:Y:S01]  /*0340*/  @!P2 S2R R10, SR_CgaCtaId ;  /* 0x00000000000aa919 */ /* 0x000e220000008800 */
[----:B--2---:R-:W-:-:S04]  /*0350*/  @!P0 FSETP.GEU.AND P1, PT, R4, R5, PT ;  /* 0x000000050400820b */ /* 0x004fc80003f2e000 */
[----:B------:R-:W-:-:S04]  /*0360*/  @!P0 FSEL R4, R4, R5, !P1 ;  /* 0x0000000504048208 */ /* 0x000fc80004800000 */
[----:B---3--:R-:W-:-:S04]  /*0370*/  @!P4 FSETP.GEU.AND P0, PT, R4, R7, PT ;  /* 0x000000070400c20b */ /* 0x008fc80003f0e000 */
[----:B------:R-:W-:-:S04]  /*0380*/  @!P4 FSEL R4, R4, R7, !P0 ;  /* 0x000000070404c208 */ /* 0x000fc80004000000 */
[----:B------:R-:W-:-:S04]  /*0390*/  @!P5 FSETP.GEU.AND P0, PT, R4, R15, PT ;  /* 0x0000000f0400d20b */ /* 0x000fc80003f0e000 */
[----:B------:R-:W-:-:S05]  /*03a0*/  @!P5 FSEL R4, R4, R15, !P0 ;  /* 0x0000000f0404d208 */ /* 0x000fca0004000000 */
[----:B------:R-:W1:Y:S02]  /*03b0*/  SHFL.DOWN PT, R3, R4, 0x10, 0x1f ;  /* 0x0a001f0004037f89 */ /* 0x000e6400000e0000 */
[----:B-1----:R-:W-:-:S04]  /*03c0*/  FSETP.GEU.AND P0, PT, R4, R3, PT ;  /* 0x000000030400720b */ /* 0x002fc80003f0e000 */
[----:B------:R-:W-:-:S05]  /*03d0*/  FSEL R3, R4, R3, !P0 ;  /* 0x0000000304037208 */ /* 0x000fca0004000000 */
[----:B------:R-:W1:Y:S02]  /*03e0*/  SHFL.DOWN PT, R2, R3, 0x8, 0x1f ;  /* 0x09001f0003027f89 */ /* 0x000e6400000e0000 */
[----:B-1----:R-:W-:-:S04]  /*03f0*/  FSETP.GEU.AND P0, PT, R3, R2, PT ;  /* 0x000000020300720b */ /* 0x002fc80003f0e000 */
[----:B------:R-:W-:-:S05]  /*0400*/  FSEL R5, R3, R2, !P0 ;  /* 0x0000000203057208 */ /* 0x000fca0004000000 */
[----:B------:R-:W1:Y:S02]  /*0410*/  SHFL.DOWN PT, R2, R5, 0x4, 0x1f ;  /* 0x08801f0005027f89 */ /* 0x000e6400000e0000 */
[----:B-1----:R-:W-:-:S04]  /*0420*/  FSETP.GEU.AND P0, PT, R5, R2, PT ;  /* 0x000000020500720b */ /* 0x002fc80003f0e000 */
[----:B------:R-:W-:-:S05]  /*0430*/  FSEL R6, R5, R2, !P0 ;  /* 0x0000000205067208 */ /* 0x000fca0004000000 */
[----:B------:R-:W1:Y:S01]  /*0440*/  SHFL.DOWN PT, R7, R6, 0x2, 0x1f ;  /* 0x08401f0006077f89 */ /* 0x000e6200000e0000 */
[----:B------:R-:W-:-:S13]  /*0450*/  LOP3.LUT P0, R2, R0, 0x1f, RZ, 0xc0, !PT ;  /* 0x0000001f00027812 */ /* 0x000fda000780c0ff */
[----:B------:R-:W2:Y:S01]  /*0460*/  @!P0 S2R R8, SR_CgaCtaId ;  /* 0x0000000000088919 */ /* 0x000ea20000008800 */
[----:B-1----:R-:W-:-:S04]  /*0470*/  FSETP.GEU.AND P1, PT, R6, R7, PT ;  /* 0x000000070600720b */ /* 0x002fc80003f2e000 */
[----:B------:R-:W-:-:S05]  /*0480*/  FSEL R7, R6, R7, !P1 ;  /* 0x0000000706077208 */ /* 0x000fca0004800000 */
[----:B------:R-:W1:Y:S01]  /*0490*/  SHFL.DOWN PT, R4, R7, 0x1, 0x1f ;  /* 0x08201f0007047f89 */ /* 0x000e6200000e0000 */
[----:B------:R-:W-:-:S04]  /*04a0*/  @!P0 MOV R3, 0x400 ;  /* 0x0000040000038802 */ /* 0x000fc80000000f00 */
[----:B--2---:R-:W-:-:S04]  /*04b0*/  @!P0 LEA R3, R8, R3, 0x18 ;  /* 0x0000000308038211 */ /* 0x004fc800078ec0ff */
[----:B------:R-:W-:Y:S02]  /*04c0*/  @!P0 LEA.HI R3, R0, R3, RZ, 0x1d ;  /* 0x0000000300038211 */ /* 0x000fe400078fe8ff */
[----:B-1----:R-:W-:-:S04]  /*04d0*/  FSETP.GEU.AND P1, PT, R7, R4, PT ;  /* 0x000000040700720b */ /* 0x002fc80003f2e000 */
[----:B------:R-:W-:-:S05]  /*04e0*/  FSEL R6, R7, R4, !P1 ;  /* 0x0000000407067208 */ /* 0x000fca0004800000 */
[----:B------:R1:W-:Y:S01]  /*04f0*/  @!P0 STS [R3], R6 ;  /* 0x0000000603008388 */ /* 0x0003e20000000800 */
[----:B------:R-:W-:-:S04]  /*0500*/  @!P2 MOV R5, 0x400 ;  /* 0x000004000005a802 */ /* 0x000fc80000000f00 */
[----:B0-----:R-:W-:-:S05]  /*0510*/  @!P2 LEA R5, R10, R5, 0x18 ;  /* 0x000000050a05a211 */ /* 0x001fca00078ec0ff */
[----:B------:R-:W-:Y:S02]  /*0520*/  @!P2 IMAD R4, R2, 0x4, R5 ;  /* 0x000000040204a824 */ /* 0x000fe400078e0205 */
[----:B------:R-:W-:Y:S01]  /*0530*/  IMAD.MOV.U32 R2, RZ, RZ, 0x7f7fffff ;  /* 0x7f7fffffff027424 */ /* 0x000fe200078e00ff */
[----:B------:R-:W-:Y:S01]  /*0540*/  BAR.SYNC.DEFER_BLOCKING 0x0 ;  /* 0x0000000000007b1d */ /* 0x000fe20000010000 */
[----:B------:R-:W-:-:S05]  /*0550*/  ISETP.GT.U32.AND P0, PT, R0, 0x1f, PT ;  /* 0x0000001f0000780c */ /* 0x000fca0003f04070 */
[----:B------:R1:W0:Y:S08]  /*0560*/  @!P2 LDS R2, [R4] ;  /* 0x000000000402a984 */ /* 0x0002300000000800 */
[----:B-1----:R-:W-:Y:S05]  /*0570*/  @P0 EXIT ;  /* 0x000000000000094d */ /* 0x002fea0003800000 */
[----:B0-----:R-:W0:Y:S01]  /*0580*/  SHFL.DOWN PT, R3, R2, 0x10, 0x1f ;  /* 0x0a001f0002037f89 */ /* 0x001e2200000e0000 */
[----:B------:R-:W-:Y:S02]  /*0590*/  ISETP.NE.AND P1, PT, R0, RZ, PT ;  /* 0x000000ff0000720c */ /* 0x000fe40003f25270 */
[----:B0-----:R-:W-:-:S04]  /*05a0*/  FSETP.GEU.AND P0, PT, R2, R3, PT ;  /* 0x000000030200720b */ /* 0x001fc80003f0e000 */
[----:B------:R-:W-:-:S05]  /*05b0*/  FSEL R3, R2, R3, !P0 ;  /* 0x0000000302037208 */ /* 0x000fca0004000000 */
[----:B------:R-:W0:Y:S02]  /*05c0*/  SHFL.DOWN PT, R4, R3, 0x8, 0x1f ;  /* 0x09001f0003047f89 */ /* 0x000e2400000e0000 */
        /* <DEDUP_REMOVED lines=8> */
[----:B------:R0:W1:Y:S01]  /*0650*/  SHFL.DOWN PT, R9, R0, 0x1, 0x1f ;  /* 0x08201f0000097f89 */ /* 0x00006200000e0000 */
[----:B------:R-:W-:Y:S05]  /*0660*/  @P1 EXIT ;  /* 0x000000000000194d */ /* 0x000fea0003800000 */
[----:B------:R-:W2:Y:S02]  /*0670*/  LDC.64 R6, c[0x0][0x380] ;  /* 0x0000e000ff067b82 */ /* 0x000ea40000000a00 */
[----:B--2---:R2:W5:Y:S01]  /*0680*/  LDG.E.64 R2, desc[UR4][R6.64] ;  /* 0x0000000406027981 */ /* 0x004562000c1e1b00 */
[----:B-1----:R-:W-:-:S04]  /*0690*/  FSETP.GEU.AND P0, PT, R0, R9, PT ;  /* 0x000000090000720b */ /* 0x002fc80003f0e000 */
[----:B------:R-:W-:-:S09]  /*06a0*/  FSEL R13, R0, R9, !P0 ;  /* 0x00000009000d7208 */ /* 0x000fd20004000000 */
.L_x_8:
[----:B-----5:R-:W-:-:S04]  /*06b0*/  FSETP.GEU.AND P0, PT, R2, R13, PT ;  /* 0x0000000d0200720b */ /* 0x020fc80003f0e000 */
[----:B0-----:R-:W-:-:S05]  /*06c0*/  FSEL R0, R2, R13, !P0 ;  /* 0x0000000d02007208 */ /* 0x001fca0004000000 */
[----:B------:R1:W-:Y:S04]  /*06d0*/  STL [R1], R0 ;  /* 0x0000000001007387 */ /* 0x0003e80000100800 */
[----:B------:R-:W3:Y:S01]  /*06e0*/  LDL.64 R10, [R1] ;  /* 0x00000000010a7983 */ /* 0x000ee20000100a00 */
[----:B------:R-:W-:Y:S01]  /*06f0*/  IMAD.MOV.U32 R8, RZ, RZ, R2 ;  /* 0x000000ffff087224 */ /* 0x000fe200078e0002 */
[----:B------:R-:W-:Y:S05]  /*0700*/  YIELD ;  /* 0x0000000000007946 */ /* 0x000fea0003800000 */
[----:B------:R-:W-:-:S05]  /*0710*/  IMAD.MOV.U32 R9, RZ, RZ, R3 ;  /* 0x000000ffff097224 */ /* 0x000fca00078e0003 */
[----:B---3--:R-:W3:Y:S02]  /*0720*/  ATOMG.E.CAS.64.STRONG.GPU PT, R4, [R6], R8, R10 ;  /* 0x00000008060473a9 */ /* 0x008ee400001ee50a */
[----:B---3--:R-:W-:Y:S01]  /*0730*/  ISETP.NE.U32.AND P0, PT, R2, R4, PT ;  /* 0x000000040200720c */ /* 0x008fe20003f05070 */
[----:B------:R-:W-:-:S03]  /*0740*/  IMAD.MOV.U32 R2, RZ, RZ, R4 ;  /* 0x000000ffff027224 */ /* 0x000fc600078e0004 */
[----:B------:R-:W-:Y:S01]  /*0750*/  ISETP.NE.AND.EX P0, PT, R3, R5, PT, P0 ;  /* 0x000000050300720c */ /* 0x000fe20003f05300 */
[----:B------:R-:W-:-:S12]  /*0760*/  IMAD.MOV.U32 R3, RZ, RZ, R5 ;  /* 0x000000ffff037224 */ /* 0x000fd800078e0005 */
[----:B-1----:R-:W-:Y:S05]  /*0770*/  @P0 BRA `(.L_x_8) ;  /* 0xfffffffc00cc0947 */ /* 0x002fea000383ffff */
[----:B------:R-:W-:Y:S05]  /*0780*/  EXIT ;  /* 0x000000000000794d */ /* 0x000fea0003800000 */
.L_x_9:
        /* <DEDUP_REMOVED lines=15> */
.L_x_30:


//--------------------- .text._Z13kernel_reduceILi256ELi8EffN6device3MaxIfEEEvPT1_PKT2_mbT3_ --------------------------
	.section	.text._Z13kernel_reduceILi256ELi8EffN6device3MaxIfEEEvPT1_PKT2_mbT3_,"ax",@progbits
	.align	128
        .global         _Z13kernel_reduceILi256ELi8EffN6device3MaxIfEEEvPT1_PKT2_mbT3_
        .type           _Z13kernel_reduceILi256ELi8EffN6device3MaxIfEEEvPT1_PKT2_mbT3_,@function
        .size           _Z13kernel_reduceILi256ELi8EffN6device3MaxIfEEEvPT1_PKT2_mbT3_,(.L_x_31 - _Z13kernel_reduceILi256ELi8EffN6device3MaxIfEEEvPT1_PKT2_mbT3_)
        .other          _Z13kernel_reduceILi256ELi8EffN6device3MaxIfEEEvPT1_PKT2_mbT3_,@"STO_CUDA_ENTRY STV_DEFAULT"
_Z13kernel_reduceILi256ELi8EffN6device3MaxIfEEEvPT1_PKT2_mbT3_:
.text._Z13kernel_reduceILi256ELi8EffN6device3MaxIfEEEvPT1_PKT2_mbT3_:
        /* <DEDUP_REMOVED lines=32> */
[----:B------:R-:W-:Y:S02]  /*0200*/  IMAD.MOV.U32 R4, RZ, RZ, -0x800001 ;  /* 0xff7fffffff047424 */ /* 0x000fe400078e00ff */
[----:B------:R-:W-:-:S04]  /*0210*/  VIADD R5, R5, 0x700 ;  /* 0x0000070005057836 */ /* 0x000fc80000000000 */
[----:B------:R-:W5:Y:S01]  /*0220*/  @!P1 LDG.E.CONSTANT R13, desc[UR4][R2.64+0x1000] ;  /* 0x00100004020d9981 */ /* 0x000f62000c1e9900 */
[----:B--2---:R-:W-:Y:S02]  /*0230*/  @!P4 FMNMX.NAN R4, R8, -3.40282346638528859812e+38, !PT ;  /* 0xff7fffff0804c809 */ /* 0x004fe40007820000 */
[----:B------:R-:W-:Y:S02]  /*0240*/  ISETP.GE.U32.AND P4, PT, R6, UR6, PT ;  /* 0x0000000606007c0c */ /* 0x000fe4000bf86070 */
[CC--:B---3--:R-:W-:Y:S02]  /*0250*/  @!P5 FSETP.GT.AND P6, PT, R4.reuse, R7.reuse, PT ;  /* 0x000000070400d20b */ /* 0x0c8fe40003fc4000 */
[----:B------:R-:W-:Y:S02]  /*0260*/  ISETP.GE.U32.AND.EX P4, PT, RZ, UR7, PT, P4 ;  /* 0x00000007ff007c0c */ /* 0x000fe4000bf86140 */
[----:B------:R-:W-:Y:S02]  /*0270*/  @!P5 FSEL R4, R4, R7, P6 ;  /* 0x000000070404d208 */ /* 0x000fe40003000000 */
[----:B------:R-:W-:-:S02]  /*0280*/  ISETP.GE.U32.AND P5, PT, R5, UR6, PT ;  /* 0x0000000605007c0c */ /* 0x000fc4000bfa6070 */
[----:B------:R-:W2:Y:S02]  /*0290*/  @!P0 LDG.E.CONSTANT R5, desc[UR4][R2.64+0x1400] ;  /* 0x0014000402058981 */ /* 0x000ea4000c1e9900 */
[----:B------:R-:W-:-:S05]  /*02a0*/  ISETP.GE.U32.AND.EX P5, PT, RZ, UR7, PT, P5 ;  /* 0x00000007ff007c0c */ /* 0x000fca000bfa6150 */
[----:B------:R-:W3:Y:S08]  /*02b0*/  @!P4 LDG.E.CONSTANT R7, desc[UR4][R2.64+0x1800] ;  /* 0x001800040207c981 */ /* 0x000ef0000c1e9900 */
[----:B------:R-:W3:Y:S01]  /*02c0*/  @!P5 LDG.E.CONSTANT R15, desc[UR4][R2.64+0x1c00] ;  /* 0x001c0004020fd981 */ /* 0x000ee2000c1e9900 */
[----:B----4-:R-:W-:-:S04]  /*02d0*/  @!P3 FSETP.GT.AND P6, PT, R4, R9, PT ;  /* 0x000000090400b20b */ /* 0x010fc80003fc4000 */
[----:B------:R-:W-:-:S04]  /*02e0*/  @!P3 FSEL R4, R4, R9, P6 ;  /* 0x000000090404b208 */ /* 0x000fc80003000000 */
[----:B-----5:R-:W-:-:S04]  /*02f0*/  @!P2 FSETP.GT.AND P3, PT, R4, R11, PT ;  /* 0x0000000b0400a20b */ /* 0x020fc80003f64000 */
[----:B------:R-:W-:-:S04]  /*0300*/  @!P2 FSEL R4, R4, R11, P3 ;  /* 0x0000000b0404a208 */ /* 0x000fc80001800000 */
[----:B------:R-:W-:-:S04]  /*0310*/  @!P1 FSETP.GT.AND P2, PT, R4, R13, PT ;  /* 0x0000000d0400920b */ /* 0x000fc80003f44000 */
[----:B------:R-:W-:Y:S02]  /*0320*/  @!P1 FSEL R4, R4, R13, P2 ;  /* 0x0000000d04049208 */ /* 0x000fe40001000000 */
[----:B------:R-:W-:-:S13]  /*0330*/  ISETP.GT.U32.AND P2, PT, R0, 0x7, PT ;  /* 0x000000070000780c */ /* 0x000fda0003f44070 */
[----:B------:R-:W0:Y:S01]  /*0340*/  @!P2 S2R R10, SR_CgaCtaId ;  /* 0x00000000000aa919 */ /* 0x000e220000008800 */
[----:B--2---:R-:W-:-:S04]  /*0350*/  @!P0 FSETP.GT.AND P1, PT, R4, R5, PT ;  /* 0x000000050400820b */ /* 0x004fc80003f24000 */
[----:B------:R-:W-:-:S04]  /*0360*/  @!P0 FSEL R4, R4, R5, P1 ;  /* 0x0000000504048208 */ /* 0x000fc80000800000 */
[----:B---3--:R-:W-:-:S04]  /*0370*/  @!P4 FSETP.GT.AND P0, PT, R4, R7, PT ;  /* 0x000000070400c20b */ /* 0x008fc80003f04000 */
[----:B------:R-:W-:-:S04]  /*0380*/  @!P4 FSEL R4, R4, R7, P0 ;  /* 0x000000070404c208 */ /* 0x000fc80000000000 */
[----:B------:R-:W-:-:S04]  /*0390*/  @!P5 FSETP.GT.AND P0, PT, R4, R15, PT ;  /* 0x0000000f0400d20b */ /* 0x000fc80003f04000 */
[----:B------:R-:W-:-:S05]  /*03a0*/  @!P5 FSEL R4, R4, R15, P0 ;  /* 0x0000000f0404d208 */ /* 0x000fca0000000000 */
[----:B------:R-:W1:Y:S02]  /*03b0*/  SHFL.DOWN PT, R3, R4, 0x10, 0x1f ;  /* 0x0a001f0004037f89 */ /* 0x000e6400000e0000 */
[----:B-1----:R-:W-:-:S04]  /*03c0*/  FSETP.GT.AND P0, PT, R4, R3, PT ;  /* 0x000000030400720b */ /* 0x002fc80003f04000 */
[----:B------:R-:W-:-:S05]  /*03d0*/  FSEL R3, R4, R3, P0 ;  /* 0x0000000304037208 */ /* 0x000fca0000000000 */
[----:B------:R-:W1:Y:S02]  /*03e0*/  SHFL.DOWN PT, R2, R3, 0x8, 0x1f ;  /* 0x09001f0003027f89 */ /* 0x000e6400000e0000 */
[----:B-1----:R-:W-:-:S04]  /*03f0*/  FSETP.GT.AND P0, PT, R3, R2, PT ;  /* 0x000000020300720b */ /* 0x002fc80003f04000 */
[----:B------:R-:W-:-:S05]  /*0400*/  FSEL R5, R3, R2, P0 ;  /* 0x0000000203057208 */ /* 0x000fca0000000000 */
[----:B------:R-:W1:Y:S02]  /*0410*/  SHFL.DOWN PT, R2, R5, 0x4, 0x1f ;  /* 0x08801f0005027f89 */ /* 0x000e6400000e0000 */
[----:B-1----:R-:W-:-:S04]  /*0420*/  FSETP.GT.AND P0, PT, R5, R2, PT ;  /* 0x000000020500720b */ /* 0x002fc80003f04000 */
[----:B------:R-:W-:-:S05]  /*0430*/  FSEL R6, R5, R2, P0 ;  /* 0x0000000205067208 */ /* 0x000fca0000000000 */
[----:B------:R-:W1:Y:S01]  /*0440*/  SHFL.DOWN PT, R7, R6, 0x2, 0x1f ;  /* 0x08401f0006077f89 */ /* 0x000e6200000e0000 */
[----:B------:R-:W-:-:S13]  /*0450*/  LOP3.LUT P1, R2, R0, 0x1f, RZ, 0xc0, !PT ;  /* 0x0000001f00027812 */ /* 0x000fda000782c0ff */
[----:B------:R-:W2:Y:S01]  /*0460*/  @!P1 S2R R8, SR_CgaCtaId ;  /* 0x0000000000089919 */ /* 0x000ea20000008800 */
[----:B-1----:R-:W-:-:S04]  /*0470*/  FSETP.GT.AND P0, PT, R6, R7, PT ;  /* 0x000000070600720b */ /* 0x002fc80003f04000 */
[----:B------:R-:W-:-:S05]  /*0480*/  FSEL R7, R6, R7, P0 ;  /* 0x0000000706077208 */ /* 0x000fca0000000000 */
[----:B------:R-:W1:Y:S01]  /*0490*/  SHFL.DOWN PT, R4, R7, 0x1, 0x1f ;  /* 0x08201f0007047f89 */ /* 0x000e6200000e0000 */
[----:B------:R-:W-:-:S04]  /*04a0*/  @!P1 MOV R3, 0x400 ;  /* 0x0000040000039802 */ /* 0x000fc80000000f00 */
[----:B--2---:R-:W-:-:S04]  /*04b0*/  @!P1 LEA R3, R8, R3, 0x18 ;  /* 0x0000000308039211 */ /* 0x004fc800078ec0ff */
[----:B------:R-:W-:Y:S02]  /*04c0*/  @!P1 LEA.HI R3, R0, R3, RZ, 0x1d ;  /* 0x0000000300039211 */ /* 0x000fe400078fe8ff */
[----:B-1----:R-:W-:-:S04]  /*04d0*/  FSETP.GT.AND P0, PT, R7, R4, PT ;  /* 0x000000040700720b */ /* 0x002fc80003f04000 */
[----:B------:R-:W-:-:S05]  /*04e0*/  FSEL R6, R7, R4, P0 ;  /* 0x0000000407067208 */ /* 0x000fca0000000000 */
[----:B------:R1:W-:Y:S01]  /*04f0*/  @!P1 STS [R3], R6 ;  /* 0x0000000603009388 */ /* 0x0003e20000000800 */
[----:B------:R-:W-:-:S04]  /*0500*/  @!P2 MOV R5, 0x400 ;  /* 0x000004000005a802 */ /* 0x000fc80000000f00 */
[----:B0-----:R-:W-:-:S05]  /*0510*/  @!P2 LEA R5, R10, R5, 0x18 ;  /* 0x000000050a05a211 */ /* 0x001fca00078ec0ff */
[----:B------:R-:W-:Y:S02]  /*0520*/  @!P2 IMAD R4, R2, 0x4, R5 ;  /* 0x000000040204a824 */ /* 0x000fe400078e0205 */
[----:B------:R-:W-:Y:S01]  /*0530*/  IMAD.MOV.U32 R2, RZ, RZ, -0x800001 ;  /* 0xff7fffffff027424 */ /* 0x000fe200078e00ff */
[----:B------:R-:W-:Y:S01]  /*0540*/  BAR.SYNC.DEFER_BLOCKING 0x0 ;  /* 0x0000000000007b1d */ /* 0x000fe20000010000 */
[----:B------:R-:W-:-:S05]  /*0550*/  ISETP.GT.U32.AND P0, PT, R0, 0x1f, PT ;  /* 0x0000001f0000780c */ /* 0x000fca0003f04070 */
[----:B------:R1:W0:Y:S08]  /*0560*/  @!P2 LDS R2, [R4] ;  /* 0x000000000402a984 */ /* 0x0002300000000800 */
[----:B-1----:R-:W-:Y:S05]  /*0570*/  @P0 EXIT ;  /* 0x000000000000094d */ /* 0x002fea0003800000 */
[----:B0-----:R-:W0:Y:S01]  /*0580*/  SHFL.DOWN PT, R3, R2, 0x10, 0x1f ;  /* 0x0a001f0002037f89 */ /* 0x001e2200000e0000 */
[----:B------:R-:W-:Y:S02]  /*0590*/  ISETP.NE.AND P1, PT, R0, RZ, PT ;  /* 0x000000ff0000720c */ /* 0x000fe40003f25270 */
[----:B0-----:R-:W-:-:S04]  /*05a0*/  FSETP.GT.AND P0, PT, R2, R3, PT ;  /* 0x000000030200720b */ /* 0x001fc80003f04000 */
[----:B------:R-:W-:-:S05]  /*05b0*/  FSEL R3, R2, R3, P0 ;  /* 0x0000000302037208 */ /* 0x000fca0000000000 */
[----:B------:R-:W0:Y:S02]  /*05c0*/  SHFL.DOWN PT, R4, R3, 0x8, 0x1f ;  /* 0x09001f0003047f89 */ /* 0x000e2400000e0000 */
        /* <DEDUP_REMOVED lines=8> */
[----:B------:R0:W1:Y:S01]  /*0650*/  SHFL.DOWN PT, R9, R0, 0x1, 0x1f ;  /* 0x08201f0000097f89 */ /* 0x00006200000e0000 */
[----:B------:R-:W-:Y:S05]  /*0660*/  @P1 EXIT ;  /* 0x000000000000194d */ /* 0x000fea0003800000 */
[----:B------:R-:W2:Y:S02]  /*0670*/  LDC.64 R6, c[0x0][0x380] ;  /* 0x0000e000ff067b82 */ /* 0x000ea40000000a00 */
[----:B--2---:R2:W5:Y:S01]  /*0680*/  LDG.E.64 R2, desc[UR4][R6.64] ;  /* 0x0000000406027981 */ /* 0x004562000c1e1b00 */
[----:B-1----:R-:W-:-:S04]  /*0690*/  FSETP.GT.AND P0, PT, R0, R9, PT ;  /* 0x000000090000720b */ /* 0x002fc80003f04000 */
[----:B------:R-:W-:-:S09]  /*06a0*/  FSEL R13, R0, R9, P0 ;  /* 0x00000009000d7208 */ /* 0x000fd20000000000 */
.L_x_10:
[----:B-----5:R-:W-:-:S04]  /*06b0*/  FSETP.GT.AND P0, PT, R2, R13, PT ;  /* 0x0000000d0200720b */ /* 0x020fc80003f04000 */
[----:B0-----:R-:W-:-:S05]  /*06c0*/  FSEL R0, R2, R13, P0 ;  /* 0x0000000d02007208 */ /* 0x001fca0000000000 */
        /* <DEDUP_REMOVED lines=12> */
.L_x_11:
        /* <DEDUP_REMOVED lines=15> */
.L_x_31:


//--------------------- .text._Z13kernel_reduceILi256ELi8EffN6device3SumIfEEEvPT1_PKT2_mbT3_ --------------------------
	.section	.text._Z13kernel_reduceILi256ELi8EffN6device3SumIfEEEvPT1_PKT2_mbT3_,"ax",@progbits
	.align	128
        .global         _Z13kernel_reduceILi256ELi8EffN6device3SumIfEEEvPT1_PKT2_mbT3_
        .type           _Z13kernel_reduceILi256ELi8EffN6device3SumIfEEEvPT1_PKT2_mbT3_,@function
        .size           _Z13kernel_reduceILi256ELi8EffN6device3SumIfEEEvPT1_PKT2_mbT3_,(.L_x_32 - _Z13kernel_reduceILi256ELi8EffN6device3SumIfEEEvPT1_PKT2_mbT3_)
        .other          _Z13kernel_reduceILi256ELi8EffN6device3SumIfEEEvPT1_PKT2_mbT3_,@"STO_CUDA_ENTRY STV_DEFAULT"
_Z13kernel_reduceILi256ELi8EffN6device3SumIfEEEvPT1_PKT2_mbT3_:
.text._Z13kernel_reduceILi256ELi8EffN6device3SumIfEEEvPT1_PKT2_mbT3_:
        /* <DEDUP_REMOVED lines=11> */
[----:B0-----:R-:W2:Y:S01]  /*00b0*/  @!P6 LDG.E.CONSTANT R8, desc[UR4][R2.64] ;  /* 0x000000040208e981 */ /* 0x001ea2000c1e9900 */
[C---:B------:R-:W-:Y:S02]  /*00c0*/  VIADD R4, R5.reuse, 0x100 ;  /* 0x0000010005047836 */ /* 0x040fe40000000000 */
[----:B------:R-:W-:-:S03]  /*00d0*/  VIADD R6, R5, 0x200 ;  /* 0x0000020005067836 */ /* 0x000fc60000000000 */
[----:B------:R-:W-:Y:S01]  /*00e0*/  ISETP.GE.U32.AND P0, PT, R4, UR6, PT ;  /* 0x0000000604007c0c */ /* 0x000fe2000bf06070 */
[C---:B------:R-:W-:Y:S01]  /*00f0*/  VIADD R4, R5.reuse, 0x300 ;  /* 0x0000030005047836 */ /* 0x040fe20000000000 */
[----:B------:R-:W-:Y:S01]  /*0100*/  ISETP.GE.U32.AND P1, PT, R6, UR6, PT ;  /* 0x0000000606007c0c */ /* 0x000fe2000bf26070 */
[C---:B------:R-:W-:Y:S01]  /*0110*/  VIADD R6, R5.reuse, 0x500 ;  /* 0x0000050005067836 */ /* 0x040fe20000000000 */
[----:B------:R-:W-:Y:S02]  /*0120*/  ISETP.GE.U32.AND.EX P0, PT, RZ, UR7, PT, P0 ;  /* 0x00000007ff007c0c */ /* 0x000fe4000bf06100 */
[----:B------:R-:W-:Y:S02]  /*0130*/  ISETP.GE.U32.AND P2, PT, R4, UR6, PT ;  /* 0x0000000604007c0c */ /* 0x000fe4000bf46070 */
[----:B------:R-:W-:Y:S02]  /*0140*/  IADD3 R4, PT, PT, R5, 0x400, RZ ;  /* 0x0000040005047810 */ /* 0x000fe40007ffe0ff */
[----:B------:R-:W-:-:S02]  /*0150*/  ISETP.GE.U32.AND.EX P1, PT, RZ, UR7, PT, P1 ;  /* 0x00000007ff007c0c */ /* 0x000fc4000bf26110 */
[----:B------:R-:W-:Y:S01]  /*0160*/  ISETP.GE.U32.AND P3, PT, R4, UR6, PT ;  /* 0x0000000604007c0c */ /* 0x000fe2000bf66070 */
[----:B------:R-:W-:Y:S01]  /*0170*/  HFMA2 R4, -RZ, RZ, 0, 0 ;  /* 0x00000000ff047431 */ /* 0x000fe200000001ff */
[----:B------:R-:W-:Y:S02]  /*0180*/  ISETP.GE.U32.AND.EX P2, PT, RZ, UR7, PT, P2 ;  /* 0x00000007ff007c0c */ /* 0x000fe4000bf46120 */
[----:B------:R-:W-:Y:S01]  /*0190*/  ISETP.GE.U32.AND P5, PT, R6, UR6, PT ;  /* 0x0000000606007c0c */ /* 0x000fe2000bfa6070 */
[C---:B------:R-:W-:Y:S01]  /*01a0*/  VIADD R6, R5.reuse, 0x600 ;  /* 0x0000060005067836 */ /* 0x040fe20000000000 */
[----:B------:R-:W-:Y:S01]  /*01b0*/  ISETP.GE.U32.AND.EX P3, PT, RZ, UR7, PT, P3 ;  /* 0x00000007ff007c0c */ /* 0x000fe2000bf66130 */
[----:B------:R-:W3:Y:S01]  /*01c0*/  @!P0 LDG.E.CONSTANT R7, desc[UR4][R2.64+0x400] ;  /* 0x0004000402078981 */ /* 0x000ee2000c1e9900 */
[----:B------:R-:W-:Y:S02]  /*01d0*/  ISETP.GE.U32.AND.EX P5, PT, RZ, UR7, PT, P5 ;  /* 0x00000007ff007c0c */ /* 0x000fe4000bfa6150 */
[----:B------:R-:W-:Y:S01]  /*01e0*/  ISETP.GE.U32.AND P4, PT, R6, UR6, PT ;  /* 0x0000000606007c0c */ /* 0x000fe2000bf86070 */
[----:B------:R-:W-:-:S02]  /*01f0*/  VIADD R6, R5, 0x700 ;  /* 0x0000070005067836 */ /* 0x000fc40000000000 */
[----:B------:R-:W4:Y:S01]  /*0200*/  @!P1 LDG.E.CONSTANT R5, desc[UR4][R2.64+0x800] ;  /* 0x0008000402059981 */ /* 0x000f22000c1e9900 */
[----:B------:R-:W-:-:S03]  /*0210*/  ISETP.GE.U32.AND.EX P4, PT, RZ, UR7, PT, P4 ;  /* 0x00000007ff007c0c */ /* 0x000fc6000bf86140 */
[----:B------:R-:W5:Y:S04]  /*0220*/  @!P2 LDG.E.CONSTANT R9, desc[UR4][R2.64+0xc00] ;  /* 0x000c00040209a981 */ /* 0x000f68000c1e9900 */
[----:B------:R-:W5:Y:S04]  /*0230*/  @!P3 LDG.E.CONSTANT R11, desc[UR4][R2.64+0x1000] ;  /* 0x00100004020bb981 */ /* 0x000f68000c1e9900 */
[----:B------:R-:W5:Y:S04]  /*0240*/  @!P5 LDG.E.CONSTANT R13, desc[UR4][R2.64+0x1400] ;  /* 0x00140004020dd981 */ /* 0x000f68000c1e9900 */
[----:B------:R-:W5:Y:S01]  /*0250*/  @!P4 LDG.E.CONSTANT R15, desc[UR4][R2.64+0x1800] ;  /* 0x00180004020fc981 */ /* 0x000f62000c1e9900 */
[----:B--2---:R-:W-:Y:S01]  /*0260*/  @!P6 FADD R4, RZ, R8 ;  /* 0x00000008ff04e221 */ /* 0x004fe20000000000 */
[----:B------:R-:W-:-:S04]  /*0270*/  ISETP.GE.U32.AND P6, PT, R6, UR6, PT ;  /* 0x0000000606007c0c */ /* 0x000fc8000bfc6070 */
[----:B------:R-:W-:-:S13]  /*0280*/  ISETP.GE.U32.AND.EX P6, PT, RZ, UR7, PT, P6 ;  /* 0x00000007ff007c0c */ /* 0x000fda000bfc6160 */
[----:B------:R0:W2:Y:S01]  /*0290*/  @!P6 LDG.E.CONSTANT R17, desc[UR4][R2.64+0x1c00] ;  /* 0x001c00040211e981 */ /* 0x0000a2000c1e9900 */
[----:B---3--:R-:W-:-:S04]  /*02a0*/  @!P0 FADD R4, R4, R7 ;  /* 0x0000000704048221 */ /* 0x008fc80000000000 */
[----:B----4-:R-:W-:-:S04]  /*02b0*/  @!P1 FADD R4, R4, R5 ;  /* 0x0000000504049221 */ /* 0x010fc80000000000 */
[----:B-----5:R-:W-:-:S04]  /*02c0*/  @!P2 FADD R4, R4, R9 ;  /* 0x000000090404a221 */ /* 0x020fc80000000000 */
[----:B------:R-:W-:-:S04]  /*02d0*/  @!P3 FADD R4, R4, R11 ;  /* 0x0000000b0404b221 */ /* 0x000fc80000000000 */
[----:B------:R-:W-:-:S04]  /*02e0*/  @!P5 FADD R4, R4, R13 ;  /* 0x0000000d0404d221 */ /* 0x000fc80000000000 */
[----:B------:R-:W-:Y:S01]  /*02f0*/  @!P4 FADD R4, R4, R15 ;  /* 0x0000000f0404c221 */ /* 0x000fe20000000000 */
[C---:B0-----:R-:W-:Y:S02]  /*0300*/  LOP3.LUT P0, R2, R0.reuse, 0x1f, RZ, 0xc0, !PT ;  /* 0x0000001f00027812 */ /* 0x041fe4000780c0ff */
[----:B------:R-:W-:-:S11]  /*0310*/  ISETP.GT.U32.AND P1, PT, R0, 0x7, PT ;  /* 0x000000070000780c */ /* 0x000fd60003f24070 */
[----:B------:R-:W0:Y:S02]  /*0320*/  @!P0 S2R R9, SR_CgaCtaId ;  /* 0x0000000000098919 */ /* 0x000e240000008800 */
[----:B------:R-:W1:Y:S01]  /*0330*/  @!P1 S2R R11, SR_CgaCtaId ;  /* 0x00000000000b9919 */ /* 0x000e620000008800 */
[----:B------:R-:W-:-:S04]  /*0340*/  @!P1 MOV R10, 0x400 ;  /* 0x00000400000a9802 */ /* 0x000fc80000000f00 */
[----:B-1----:R-:W-:Y:S01]  /*0350*/  @!P1 LEA R11, R11, R10, 0x18 ;  /* 0x0000000a0b0b9211 */ /* 0x002fe200078ec0ff */
[----:B--2---:R-:W-:-:S05]  /*0360*/  @!P6 FADD R4, R4, R17 ;  /* 0x000000110404e221 */ /* 0x004fca0000000000 */
[----:B------:R-:W1:Y:S02]  /*0370*/  SHFL.DOWN PT, R5, R4, 0x10, 0x1f ;  /* 0x0a001f0004057f89 */ /* 0x000e6400000e0000 */
[----:B-1----:R-:W-:-:S05]  /*0380*/  FADD R5, R5, R4 ;  /* 0x0000000405057221 */ /* 0x002fca0000000000 */
[----:B------:R-:W1:Y:S02]  /*0390*/  SHFL.DOWN PT, R6, R5, 0x8, 0x1f ;  /* 0x09001f0005067f89 */ /* 0x000e6400000e0000 */
[----:B-1----:R-:W-:-:S05]  /*03a0*/  FADD R6, R5, R6 ;  /* 0x0000000605067221 */ /* 0x002fca0000000000 */
[----:B------:R-:W1:Y:S02]  /*03b0*/  SHFL.DOWN PT, R3, R6, 0x4, 0x1f ;  /* 0x08801f0006037f89 */ /* 0x000e6400000e0000 */
[----:B-1----:R-:W-:-:S05]  /*03c0*/  FADD R3, R6, R3 ;  /* 0x0000000306037221 */ /* 0x002fca0000000000 */
[----:B------:R-:W1:Y:S01]  /*03d0*/  SHFL.DOWN PT, R8, R3, 0x2, 0x1f ;  /* 0x08401f0003087f89 */ /* 0x000e6200000e0000 */
[----:B------:R-:W-:Y:S01]  /*03e0*/  @!P0 MOV R4, 0x400 ;  /* 0x0000040000048802 */ /* 0x000fe20000000f00 */
[----:B-1----:R-:W-:-:S05]  /*03f0*/  FADD R8, R3, R8 ;  /* 0x0000000803087221 */ /* 0x002fca0000000000 */
[----:B------:R-:W1:Y:S01]  /*0400*/  SHFL.DOWN PT, R7, R8, 0x1, 0x1f ;  /* 0x08201f0008077f89 */ /* 0x000e6200000e0000 */
[----:B0-----:R-:W-:-:S04]  /*0410*/  @!P0 LEA R5, R9, R4, 0x18 ;  /* 0x0000000409058211 */ /* 0x001fc800078ec0ff */
[----:B------:R-:W-:Y:S01]  /*0420*/  @!P0 LEA.HI R5, R0, R5, RZ, 0x1d ;  /* 0x0000000500058211 */ /* 0x000fe200078fe8ff */
[----:B-1----:R-:W-:-:S05]  /*0430*/  FADD R4, R8, R7 ;  /* 0x0000000708047221 */ /* 0x002fca0000000000 */
[----:B------:R0:W-:Y:S01]  /*0440*/  @!P0 STS [R5], R4 ;  /* 0x0000000405008388 */ /* 0x0001e20000000800 */
[----:B------:R-:W-:Y:S01]  /*0450*/  @!P1 IMAD R3, R2, 0x4, R11 ;  /* 0x0000000402039824 */ /* 0x000fe200078e020b */
[----:B------:R-:W-:Y:S01]  /*0460*/  MOV R2, RZ ;  /* 0x000000ff00027202 */ /* 0x000fe20000000f00 */
[----:B------:R-:W-:Y:S01]  /*0470*/  BAR.SYNC.DEFER_BLOCKING 0x0 ;  /* 0x0000000000007b1d */ /* 0x000fe20000010000 */
[----:B------:R-:W-:-:S05]  /*0480*/  ISETP.GT.U32.AND P0, PT, R0, 0x1f, PT ;  /* 0x0000001f0000780c */ /* 0x000fca0003f04070 */
[----:B------:R0:W1:Y:S08]  /*0490*/  @!P1 LDS R2, [R3] ;  /* 0x0000000003029984 */ /* 0x0000700000000800 */
[----:B0-----:R-:W-:Y:S05]  /*04a0*/  @P0 EXIT ;  /* 0x000000000000094d */ /* 0x001fea0003800000 */
[----:B-1----:R-:W0:Y:S01]  /*04b0*/  SHFL.DOWN PT, R3, R2, 0x10, 0x1f ;  /* 0x0a001f0002037f89 */ /* 0x002e2200000e0000 */
[----:B------:R-:W-:Y:S01]  /*04c0*/  ISETP.NE.AND P0, PT, R0, RZ, PT ;  /* 0x000000ff0000720c */ /* 0x000fe20003f05270 */
[----:B0-----:R-:W-:-:S05]  /*04d0*/  FADD R3, R3, R2 ;  /* 0x0000000203037221 */ /* 0x001fca0000000000 */
[----:B------:R-:W0:Y:S02]  /*04e0*/  SHFL.DOWN PT, R4, R3, 0x8, 0x1f ;  /* 0x09001f0003047f89 */ /* 0x000e2400000e0000 */
[----:B0-----:R-:W-:-:S05]  /*04f0*/  FADD R4, R3, R4 ;  /* 0x0000000403047221 */ /* 0x001fca0000000000 */
[----:B------:R-:W0:Y:S02]  /*0500*/  SHFL.DOWN PT, R5, R4, 0x4, 0x1f ;  /* 0x08801f0004057f89 */ /* 0x000e2400000e0000 */
[----:B0-----:R-:W-:-:S05]  /*0510*/  FADD R5, R4, R5 ;  /* 0x0000000504057221 */ /* 0x001fca0000000000 */
[----:B------:R-:W0:Y:S02]  /*0520*/  SHFL.DOWN PT, R6, R5, 0x2, 0x1f ;  /* 0x08401f0005067f89 */ /* 0x000e2400000e0000 */
[----:B0-----:R-:W-:-:S05]  /*0530*/  FADD R6, R5, R6 ;  /* 0x0000000605067221 */ /* 0x001fca0000000000 */
[----:B------:R0:W1:Y:S01]  /*0540*/  SHFL.DOWN PT, R7, R6, 0x1, 0x1f ;  /* 0x08201f0006077f89 */ /* 0x00006200000e0000 */
[----:B------:R-:W-:Y:S05]  /*0550*/  @P0 EXIT ;  /* 0x000000000000094d */ /* 0x000fea0003800000 */
[----:B------:R-:W2:Y:S01]  /*0560*/  LDC.64 R2, c[0x0][0x380] ;  /* 0x0000e000ff027b82 */ /* 0x000ea20000000a00 */
[----:B-1----:R-:W-:-:S05]  /*0570*/  FADD R7, R6, R7 ;  /* 0x0000000706077221 */ /* 0x002fca0000000000 */
[----:B--2---:R-:W-:Y:S01]  /*0580*/  REDG.E.ADD.F32.FTZ.RN.STRONG.GPU desc[UR4][R2.64], R7 ;  /* 0x00000007020079a6 */ /* 0x004fe2000c12f304 */
[----:B------:R-:W-:Y:S05]  /*0590*/  EXIT ;  /* 0x000000000000794d */ /* 0x000fea0003800000 */
.L_x_12:
        /* <DEDUP_REMOVED lines=14> */
.L_x_32:


//--------------------- .text._Z10initKernelIfN6device3MinIfEEEvPT_T0_ --------------------------
	.section	.text._Z10initKernelIfN6device3MinIfEEEvPT_T0_,"ax",@progbits
	.align	128
        .global         _Z10initKernelIfN6device3MinIfEEEvPT_T0_
        .type           _Z10initKernelIfN6device3MinIfEEEvPT_T0_,@function
        .size           _Z10initKernelIfN6device3MinIfEEEvPT_T0_,(.L_x_33 - _Z10initKernelIfN6device3MinIfEEEvPT_T0_)
        .other          _Z10initKernelIfN6device3MinIfEEEvPT_T0_,@"STO_CUDA_ENTRY STV_DEFAULT"
_Z10initKernelIfN6device3MinIfEEEvPT_T0_:
.text._Z10initKernelIfN6device3MinIfEEEvPT_T0_:
[----:B------:R-:W-:Y:S01]  /*0000*/  LDC R1, c[0x0][0x37c] ;  /* 0x0000df00ff017b82 */ /* 0x000fe20000000800 */
[----:B------:R-:W0:Y:S02]  /*0010*/  S2R R0, SR_TID.X ;  /* 0x0000000000007919 */ /* 0x000e240000002100 */
[----:B0-----:R-:W-:-:S13]  /*0020*/  ISETP.NE.AND P0, PT, R0, RZ, PT ;  /* 0x000000ff0000720c */ /* 0x001fda0003f05270 */
[----:B------:R-:W-:Y:S05]  /*0030*/  @P0 EXIT ;  /* 0x000000000000094d */ /* 0x000fea0003800000 */
[----:B------:R-:W0:Y:S01]  /*0040*/  LDC.64 R2, c[0x0][0x380] ;  /* 0x0000e000ff027b82 */ /* 0x000e220000000a00 */
[----:B------:R-:W0:Y:S01]  /*0050*/  LDCU.64 UR4, c[0x0][0x358] ;  /* 0x00006b00ff0477ac */ /* 0x000e220008000a00 */
[----:B------:R-:W-:-:S05]  /*0060*/  MOV R5, 0x7f7fffff ;  /* 0x7f7fffff00057802 */ /* 0x000fca0000000f00 */
[----:B0-----:R-:W-:Y:S01]  /*0070*/  STG.E desc[UR4][R2.64], R5 ;  /* 0x0000000502007986 */ /* 0x001fe2000c101904 */
[----:B------:R-:W-:Y:S05]  /*0080*/  EXIT ;  /* 0x000000000000794d */ /* 0x000fea0003800000 */
.L_x_13:
        /* <DEDUP_REMOVED lines=15> */
.L_x_33:


//--------------------- .text._Z10initKernelIfN6device3MaxIfEEEvPT_T0_ --------------------------
	.section	.text._Z10initKernelIfN6device3MaxIfEEEvPT_T0_,"ax",@progbits
	.align	128
        .global         _Z10initKernelIfN6device3MaxIfEEEvPT_T0_
        .type           _Z10initKernelIfN6device3MaxIfEEEvPT_T0_,@function
        .size           _Z10initKernelIfN6device3MaxIfEEEvPT_T0_,(.L_x_34 - _Z10initKernelIfN6device3MaxIfEEEvPT_T0_)
        .other          _Z10initKernelIfN6device3MaxIfEEEvPT_T0_,@"STO_CUDA_ENTRY STV_DEFAULT"
_Z10initKernelIfN6device3MaxIfEEEvPT_T0_:
.text._Z10initKernelIfN6device3MaxIfEEEvPT_T0_:
        /* <DEDUP_REMOVED lines=9> */
.L_x_14:
        /* <DEDUP_REMOVED lines=15> */
.L_x_34:


//--------------------- .text._Z10initKernelIfN6device3SumIfEEEvPT_T0_ --------------------------
	.section	.text._Z10initKernelIfN6device3SumIfEEEvPT_T0_,"ax",@progbits
	.align	128
        .global         _Z10initKernelIfN6device3SumIfEEEvPT_T0_
        .type           _Z10initKernelIfN6device3SumIfEEEvPT_T0_,@function
        .size           _Z10initKernelIfN6device3SumIfEEEvPT_T0_,(.L_x_35 - _Z10initKernelIfN6device3SumIfEEEvPT_T0_)
        .other          _Z10initKernelIfN6device3SumIfEEEvPT_T0_,@"STO_CUDA_ENTRY STV_DEFAULT"
_Z10initKernelIfN6device3SumIfEEEvPT_T0_:
.text._Z10initKernelIfN6device3SumIfEEEvPT_T0_:
[----:B------:R-:W-:Y:S01]  /*0000*/  LDC R1, c[0x0][0x37c] ;  /* 0x0000df00ff017b82 */ /* 0x000fe20000000800 */
[----:B------:R-:W0:Y:S02]  /*0010*/  S2R R0, SR_TID.X ;  /* 0x0000000000007919 */ /* 0x000e240000002100 */
[----:B0-----:R-:W-:-:S13]  /*0020*/  ISETP.NE.AND P0, PT, R0, RZ, PT ;  /* 0x000000ff0000720c */ /* 0x001fda0003f05270 */
[----:B------:R-:W-:Y:S05]  /*0030*/  @P0 EXIT ;  /* 0x000000000000094d */ /* 0x000fea0003800000 */
[----:B------:R-:W0:Y:S01]  /*0040*/  LDC.64 R2, c[0x0][0x380] ;  /* 0x0000e000ff027b82 */ /* 0x000e220000000a00 */
[----:B------:R-:W0:Y:S02]  /*0050*/  LDCU.64 UR4, c[0x0][0x358] ;  /* 0x00006b00ff0477ac */ /* 0x000e240008000a00 */
[----:B0-----:R-:W-:Y:S01]  /*0060*/  STG.E desc[UR4][R2.64], RZ ;  /* 0x000000ff02007986 */ /* 0x001fe2000c101904 */
[----:B------:R-:W-:Y:S05]  /*0070*/  EXIT ;  /* 0x000000000000794d */ /* 0x000fea0003800000 */
.L_x_15:
        /* <DEDUP_REMOVED lines=16> */
.L_x_35:


//--------------------- .text._Z13kernel_reduceILi256ELi8EiiN6device3MinIiEEEvPT1_PKT2_mbT3_ --------------------------
	.section	.text._Z13kernel_reduceILi256ELi8EiiN6device3MinIiEEEvPT1_PKT2_mbT3_,"ax",@progbits
	.align	128
        .global         _Z13kernel_reduceILi256ELi8EiiN6device3MinIiEEEvPT1_PKT2_mbT3_
        .type           _Z13kernel_reduceILi256ELi8EiiN6device3MinIiEEEvPT1_PKT2_mbT3_,@function
        .size           _Z13kernel_reduceILi256ELi8EiiN6device3MinIiEEEvPT1_PKT2_mbT3_,(.L_x_36 - _Z13kernel_reduceILi256ELi8EiiN6device3MinIiEEEvPT1_PKT2_mbT3_)
        .other          _Z13kernel_reduceILi256ELi8EiiN6device3MinIiEEEvPT1_PKT2_mbT3_,@"STO_CUDA_ENTRY STV_DEFAULT"
_Z13kernel_reduceILi256ELi8EiiN6device3MinIiEEEvPT1_PKT2_mbT3_:
.text._Z13kernel_reduceILi256ELi8EiiN6device3MinIiEEEvPT1_PKT2_mbT3_:
        /* <DEDUP_REMOVED lines=8> */
[C---:B------:R-:W-:Y:S01]  /*0080*/  VIADD R4, R5.reuse, 0x100 ;  /* 0x0000010005047836 */ /* 0x040fe20000000000 */
[C---:B--2---:R-:W-:Y:S01]  /*0090*/  ISETP.GE.U32.AND P4, PT, R5.reuse, UR6, PT ;  /* 0x0000000605007c0c */ /* 0x044fe2000bf86070 */
[C---:B------:R-:W-:Y:S02]  /*00a0*/  VIADD R6, R5.reuse, 0x200 ;  /* 0x0000020005067836 */ /* 0x040fe40000000000 */
[C---:B---3--:R-:W-:Y:S01]  /*00b0*/  IMAD.WIDE.U32 R2, R5.reuse, 0x4, R2 ;  /* 0x0000000405027825 */ /* 0x048fe200078e0002 */
[----:B------:R-:W-:Y:S02]  /*00c0*/  ISETP.GE.U32.AND P0, PT, R4, UR6, PT ;  /* 0x0000000604007c0c */ /* 0x000fe4000bf06070 */
[----:B------:R-:W-:Y:S01]  /*00d0*/  ISETP.GE.U32.AND P1, PT, R6, UR6, PT ;  /* 0x0000000606007c0c */ /* 0x000fe2000bf26070 */
[C---:B------:R-:W-:Y:S01]  /*00e0*/  VIADD R6, R5.reuse, 0x400 ;  /* 0x0000040005067836 */ /* 0x040fe20000000000 */
[----:B------:R-:W-:Y:S01]  /*00f0*/  ISETP.GE.U32.AND.EX P4, PT, RZ, UR7, PT, P4 ;  /* 0x00000007ff007c0c */ /* 0x000fe2000bf86140 */
[----:B------:R-:W-:Y:S01]  /*0100*/  VIADD R4, R5, 0x300 ;  /* 0x0000030005047836 */ /* 0x000fe20000000000 */
[----:B------:R-:W-:-:S02]  /*0110*/  ISETP.GE.U32.AND.EX P0, PT, RZ, UR7, PT, P0 ;  /* 0x00000007ff007c0c */ /* 0x000fc4000bf06100 */
[----:B------:R-:W-:Y:S01]  /*0120*/  ISETP.GE.U32.AND P3, PT, R6, UR6, PT ;  /* 0x0000000606007c0c */ /* 0x000fe2000bf66070 */
[C---:B------:R-:W-:Y:S01]  /*0130*/  VIADD R6, R5.reuse, 0x500 ;  /* 0x0000050005067836 */ /* 0x040fe20000000000 */
[----:B------:R-:W-:Y:S01]  /*0140*/  ISETP.GE.U32.AND P2, PT, R4, UR6, PT ;  /* 0x0000000604007c0c */ /* 0x000fe2000bf46070 */
[----:B------:R-:W-:Y:S01]  /*0150*/  IMAD.MOV.U32 R4, RZ, RZ, 0x7fffffff ;  /* 0x7fffffffff047424 */ /* 0x000fe200078e00ff */
[----:B------:R-:W-:Y:S02]  /*0160*/  ISETP.GE.U32.AND.EX P1, PT, RZ, UR7, PT, P1 ;  /* 0x00000007ff007c0c */ /* 0x000fe4000bf26110 */
[----:B------:R-:W-:Y:S02]  /*0170*/  ISETP.GE.U32.AND.EX P2, PT, RZ, UR7, PT, P2 ;  /* 0x00000007ff007c0c */ /* 0x000fe4000bf46120 */
[----:B------:R-:W-:Y:S01]  /*0180*/  ISETP.GE.U32.AND P5, PT, R6, UR6, PT ;  /* 0x0000000606007c0c */ /* 0x000fe2000bfa6070 */
[----:B------:R-:W-:Y:S01]  /*0190*/  VIADD R6, R5, 0x600 ;  /* 0x0000060005067836 */ /* 0x000fe20000000000 */
[----:B------:R-:W-:Y:S01]  /*01a0*/  ISETP.GE.U32.AND.EX P3, PT, RZ, UR7, PT, P3 ;  /* 0x00000007ff007c0c */ /* 0x000fe2000bf66130 */
[----:B0-----:R-:W2:Y:S01]  /*01b0*/  @!P4 LDG.E.CONSTANT R4, desc[UR4][R2.64] ;  /* 0x000000040204c981 */ /* 0x001ea2000c1e9900 */
[----:B------:R-:W-:-:S02]  /*01c0*/  ISETP.GE.U32.AND.EX P5, PT, RZ, UR7, PT, P5 ;  /* 0x00000007ff007c0c */ /* 0x000fc4000bfa6150 */
[----:B------:R-:W-:Y:S01]  /*01d0*/  ISETP.GE.U32.AND P4, PT, R6, UR6, PT ;  /* 0x0000000606007c0c */ /* 0x000fe2000bf86070 */
[----:B------:R-:W2:Y:S01]  /*01e0*/  @!P0 LDG.E.CONSTANT R7, desc[UR4][R2.64+0x400] ;  /* 0x0004000402078981 */ /* 0x000ea2000c1e9900 */
[----:B------:R-:W-:-:S03]  /*01f0*/  VIADD R6, R5, 0x700 ;  /* 0x0000070005067836 */ /* 0x000fc60000000000 */
[----:B------:R-:W3:Y:S01]  /*0200*/  @!P1 LDG.E.CONSTANT R5, desc[UR4][R2.64+0x800] ;  /* 0x0008000402059981 */ /* 0x000ee2000c1e9900 */
[----:B------:R-:W-:Y:S02]  /*0210*/  ISETP.GE.U32.AND.EX P4, PT, RZ, UR7, PT, P4 ;  /* 0x00000007ff007c0c */ /* 0x000fe4000bf86140 */
[----:B------:R-:W-:Y:S01]  /*0220*/  ISETP.GE.U32.AND P6, PT, R6, UR6, PT ;  /* 0x0000000606007c0c */ /* 0x000fe2000bfc6070 */
[----:B------:R-:W4:Y:S03]  /*0230*/  @!P2 LDG.E.CONSTANT R9, desc[UR4][R2.64+0xc00] ;  /* 0x000c00040209a981 */ /* 0x000f26000c1e9900 */
[----:B------:R-:W-:Y:S01]  /*0240*/  ISETP.GE.U32.AND.EX P6, PT, RZ, UR7, PT, P6 ;  /* 0x00000007ff007c0c */ /* 0x000fe2000bfc6160 */
[----:B------:R-:W5:Y:S04]  /*0250*/  @!P3 LDG.E.CONSTANT R11, desc[UR4][R2.64+0x1000] ;  /* 0x00100004020bb981 */ /* 0x000f68000c1e9900 */
[----:B------:R-:W5:Y:S04]  /*0260*/  @!P5 LDG.E.CONSTANT R13, desc[UR4][R2.64+0x1400] ;  /* 0x00140004020dd981 */ /* 0x000f68000c1e9900 */
[----:B------:R-:W5:Y:S04]  /*0270*/  @!P4 LDG.E.CONSTANT R15, desc[UR4][R2.64+0x1800] ;  /* 0x00180004020fc981 */ /* 0x000f68000c1e9900 */
[----:B------:R0:W5:Y:S01]  /*0280*/  @!P6 LDG.E.CONSTANT R17, desc[UR4][R2.64+0x1c00] ;  /* 0x001c00040211e981 */ /* 0x000162000c1e9900 */
[----:B--2---:R-:W-:-:S02]  /*0290*/  @!P0 VIMNMX R4, PT, PT, R4, R7, PT ;  /* 0x0000000704048248 */ /* 0x004fc40003fe0100 */
[----:B0-----:R-:W-:Y:S02]  /*02a0*/  LOP3.LUT P0, R2, R0, 0x1f, RZ, 0xc0, !PT ;  /* 0x0000001f00027812 */ /* 0x001fe4000780c0ff */
[----:B---3--:R-:W-:Y:S02]  /*02b0*/  @!P1 VIMNMX R4, PT, PT, R4, R5, PT ;  /* 0x0000000504049248 */ /* 0x008fe40003fe0100 */
[----:B------:R-:W-:Y:S02]  /*02c0*/  ISETP.GT.U32.AND P1, PT, R0, 0x7, PT ;  /* 0x000000070000780c */ /* 0x000fe40003f24070 */
[----:B----4-:R-:W-:-:S04]  /*02d0*/  @!P2 VIMNMX R4, PT, PT, R4, R9, PT ;  /* 0x000000090404a248 */ /* 0x010fc80003fe0100 */
[----:B-----5:R-:W-:-:S03]  /*02e0*/  @!P3 VIMNMX R4, PT, PT, R4, R11, PT ;  /* 0x0000000b0404b248 */ /* 0x020fc60003fe0100 */
[----:B------:R-:W0:Y:S01]  /*02f0*/  @!P0 S2R R9, SR_CgaCtaId ;  /* 0x0000000000098919 */ /* 0x000e220000008800 */
[----:B------:R-:W-:-:S03]  /*0300*/  @!P5 VIMNMX R4, PT, PT, R4, R13, PT ;  /* 0x0000000d0404d248 */ /* 0x000fc60003fe0100 */
[----:B------:R-:W1:Y:S01]  /*0310*/  @!P1 S2R R11, SR_CgaCtaId ;  /* 0x00000000000b9919 */ /* 0x000e620000008800 */
[----:B------:R-:W-:Y:S02]  /*0320*/  @!P4 VIMNMX R4, PT, PT, R4, R15, PT ;  /* 0x0000000f0404c248 */ /* 0x000fe40003fe0100 */
[----:B------:R-:W-:Y:S02]  /*0330*/  @!P1 MOV R10, 0x400 ;  /* 0x00000400000a9802 */ /* 0x000fe40000000f00 */
[----:B------:R-:W-:-:S05]  /*0340*/  @!P6 VIMNMX R4, PT, PT, R4, R17, PT ;  /* 0x000000110404e248 */ /* 0x000fca0003fe0100 */
[----:B------:R-:W2:Y:S01]  /*0350*/  SHFL.DOWN PT, R5, R4, 0x10, 0x1f ;  /* 0x0a001f0004057f89 */ /* 0x000ea200000e0000 */
[----:B-1----:R-:W-:Y:S02]  /*0360*/  @!P1 LEA R11, R11, R10, 0x18 ;  /* 0x0000000a0b0b9211 */ /* 0x002fe400078ec0ff */
[----:B--2---:R-:W-:Y:S02]  /*0370*/  VIMNMX R5, PT, PT, R5, R4, PT ;  /* 0x0000000405057248 */ /* 0x004fe40003fe0100 */
[----:B------:R-:W-:-:S03]  /*0380*/  @!P0 MOV R4, 0x400 ;  /* 0x0000040000048802 */ /* 0x000fc60000000f00 */
[----:B------:R-:W1:Y:S02]  /*0390*/  SHFL.DOWN PT, R6, R5, 0x8, 0x1f ;  /* 0x09001f0005067f89 */ /* 0x000e6400000e0000 */
[----:B-1----:R-:W-:Y:S02]  /*03a0*/  VIMNMX R6, PT, PT, R5, R6, PT ;  /* 0x0000000605067248 */ /* 0x002fe40003fe0100 */
[----:B0-----:R-:W-:-:S03]  /*03b0*/  @!P0 LEA R5, R9, R4, 0x18 ;  /* 0x0000000409058211 */ /* 0x001fc600078ec0ff */
[----:B------:R-:W0:Y:S01]  /*03c0*/  SHFL.DOWN PT, R3, R6, 0x4, 0x1f ;  /* 0x08801f0006037f89 */ /* 0x000e2200000e0000 */
[----:B------:R-:W-:Y:S02]  /*03d0*/  @!P0 LEA.HI R5, R0, R5, RZ, 0x1d ;  /* 0x0000000500058211 */ /* 0x000fe400078fe8ff */
[----:B0-----:R-:W-:-:S05]  /*03e0*/  VIMNMX R3, PT, PT, R6, R3, PT ;  /* 0x0000000306037248 */ /* 0x001fca0003fe0100 */
[----:B------:R-:W0:Y:S02]  /*03f0*/  SHFL.DOWN PT, R8, R3, 0x2, 0x1f ;  /* 0x08401f0003087f89 */ /* 0x000e2400000e0000 */
[----:B0-----:R-:W-:Y:S01]  /*0400*/  VIMNMX R8, PT, PT, R3, R8, PT ;  /* 0x0000000803087248 */ /* 0x001fe20003fe0100 */
[----:B------:R-:W-:Y:S02]  /*0410*/  @!P1 IMAD R3, R2, 0x4, R11 ;  /* 0x0000000402039824 */ /* 0x000fe400078e020b */
[----:B------:R-:W-:Y:S02]  /*0420*/  IMAD.MOV.U32 R2, RZ, RZ, 0x7fffffff ;  /* 0x7fffffffff027424 */ /* 0x000fe400078e00ff */
[----:B------:R-:W0:Y:S02]  /*0430*/  SHFL.DOWN PT, R7, R8, 0x1, 0x1f ;  /* 0x08201f0008077f89 */ /* 0x000e2400000e0000 */
[----:B0-----:R-:W-:-:S05]  /*0440*/  VIMNMX R4, PT, PT, R8, R7, PT ;  /* 0x0000000708047248 */ /* 0x001fca0003fe0100 */
[----:B------:R0:W-:Y:S01]  /*0450*/  @!P0 STS [R5], R4 ;  /* 0x0000000405008388 */ /* 0x0001e20000000800 */
[----:B------:R-:W-:Y:S01]  /*0460*/  BAR.SYNC.DEFER_BLOCKING 0x0 ;  /* 0x0000000000007b1d */ /* 0x000fe20000010000 */
[----:B------:R-:W-:-:S05]  /*0470*/  ISETP.GT.U32.AND P0, PT, R0, 0x1f, PT ;  /* 0x0000001f0000780c */ /* 0x000fca0003f04070 */
[----:B------:R0:W1:Y:S08]  /*0480*/  @!P1 LDS R2, [R3] ;  /* 0x0000000003029984 */ /* 0x0000700000000800 */
[----:B0-----:R-:W-:Y:S05]  /*0490*/  @P0 EXIT ;  /* 0x000000000000094d */ /* 0x001fea0003800000 */
[----:B-1----:R-:W0:Y:S01]  /*04a0*/  SHFL.DOWN PT, R3, R2, 0x10, 0x1f ;  /* 0x0a001f0002037f89 */ /* 0x002e2200000e0000 */
[----:B------:R-:W-:Y:S02]  /*04b0*/  ISETP.NE.AND P0, PT, R0, RZ, PT ;  /* 0x000000ff0000720c */ /* 0x000fe40003f05270 */
[----:B0-----:R-:W-:-:S05]  /*04c0*/  VIMNMX R3, PT, PT, R3, R2, PT ;  /* 0x0000000203037248 */ /* 0x001fca0003fe0100 */
[----:B------:R-:W0:Y:S02]  /*04d0*/  SHFL.DOWN PT, R4, R3, 0x8, 0x1f ;  /* 0x09001f0003047f89 */ /* 0x000e2400000e0000 */
[----:B0-----:R-:W-:-:S05]  /*04e0*/  VIMNMX R4, PT, PT, R3, R4, PT ;  /* 0x0000000403047248 */ /* 0x001fca0003fe0100 */
[----:B------:R-:W0:Y:S02]  /*04f0*/  SHFL.DOWN PT, R5, R4, 0x4, 0x1f ;  /* 0x08801f0004057f89 */ /* 0x000e2400000e0000 */
[----:B0-----:R-:W-:-:S05]  /*0500*/  VIMNMX R5, PT, PT, R4, R5, PT ;  /* 0x0000000504057248 */ /* 0x001fca0003fe0100 */
[----:B------:R-:W0:Y:S02]  /*0510*/  SHFL.DOWN PT, R6, R5, 0x2, 0x1f ;  /* 0x08401f0005067f89 */ /* 0x000e2400000e0000 */
[----:B0-----:R-:W-:-:S05]  /*0520*/  VIMNMX R6, PT, PT, R5, R6, PT ;  /* 0x0000000605067248 */ /* 0x001fca0003fe0100 */
[----:B------:R0:W1:Y:S01]  /*0530*/  SHFL.DOWN PT, R7, R6, 0x1, 0x1f ;  /* 0x08201f0006077f89 */ /* 0x00006200000e0000 */
[----:B------:R-:W-:Y:S05]  /*0540*/  @P0 EXIT ;  /* 0x000000000000094d */ /* 0x000fea0003800000 */
[----:B------:R-:W2:Y:S02]  /*0550*/  LDC.64 R2, c[0x0][0x380] ;  /* 0x0000e000ff027b82 */ /* 0x000ea40000000a00 */
[----:B--2---:R2:W5:Y:S01]  /*0560*/  LDG.E.64 R4, desc[UR4][R2.64] ;  /* 0x0000000402047981 */ /* 0x004562000c1e1b00 */
[----:B-1----:R-:W-:-:S07]  /*0570*/  VIMNMX R13, PT, PT, R6, R7, PT ;  /* 0x00000007060d7248 */ /* 0x002fce0003fe0100 */
.L_x_16:
[----:B-----5:R-:W-:Y:S01]  /*0580*/  VIMNMX R10, PT, PT, R13, R4, PT ;  /* 0x000000040d0a7248 */ /* 0x020fe20003fe0100 */
[----:B------:R-:W-:Y:S01]  /*0590*/  IMAD.MOV.U32 R8, RZ, RZ, R4 ;  /* 0x000000ffff087224 */ /* 0x000fe200078e0004 */
[----:B------:R-:W-:Y:S05]  /*05a0*/  YIELD ;  /* 0x0000000000007946 */ /* 0x000fea0003800000 */
[----:B------:R-:W-:Y:S02]  /*05b0*/  IMAD.MOV.U32 R9, RZ, RZ, R5 ;  /* 0x000000ffff097224 */ /* 0x000fe400078e0005 */
[----:B------:R-:W-:-:S05]  /*05c0*/  IMAD.MOV.U32 R11, RZ, RZ, RZ ;  /* 0x000000ffff0b7224 */ /* 0x000fca00078e00ff */
[----:B0-----:R-:W3:Y:S02]  /*05d0*/  ATOMG.E.CAS.64.STRONG.GPU PT, R6, [R2], R8, R10 ;  /* 0x00000008020673a9 */ /* 0x001ee400001ee50a */
[----:B---3--:R-:W-:Y:S01]  /*05e0*/  ISETP.NE.U32.AND P0, PT, R4, R6, PT ;  /* 0x000000060400720c */ /* 0x008fe20003f05070 */
[----:B------:R-:W-:-:S03]  /*05f0*/  IMAD.MOV.U32 R4, RZ, RZ, R6 ;  /* 0x000000ffff047224 */ /* 0x000fc600078e0006 */
[----:B------:R-:W-:Y:S01]  /*0600*/  ISETP.NE.AND.EX P0, PT, R5, R7, PT, P0 ;  /* 0x000000070500720c */ /* 0x000fe20003f05300 */
[----:B------:R-:W-:-:S12]  /*0610*/  IMAD.MOV.U32 R5, RZ, RZ, R7 ;  /* 0x000000ffff057224 */ /* 0x000fd800078e0007 */
[----:B------:R-:W-:Y:S05]  /*0620*/  @P0 BRA `(.L_x_16) ;  /* 0xfffffffc00d40947 */ /* 0x000fea000383ffff */
[----:B------:R-:W-:Y:S05]  /*0630*/  EXIT ;  /* 0x000000000000794d */ /* 0x000fea0003800000 */
.L_x_17:
        /* <DEDUP_REMOVED lines=12> */
.L_x_36:


//--------------------- .text._Z13kernel_reduceILi256ELi8EiiN6device3MaxIiEEEvPT1_PKT2_mbT3_ --------------------------
	.section	.text._Z13kernel_reduceILi256ELi8EiiN6device3MaxIiEEEvPT1_PKT2_mbT3_,"ax",@progbits
	.align	128
        .global         _Z13kernel_reduceILi256ELi8EiiN6device3MaxIiEEEvPT1_PKT2_mbT3_
        .type           _Z13kernel_reduceILi256ELi8EiiN6device3MaxIiEEEvPT1_PKT2_mbT3_,@function
        .size           _Z13kernel_reduceILi256ELi8EiiN6device3MaxIiEEEvPT1_PKT2_mbT3_,(.L_x_37 - _Z13kernel_reduceILi256ELi8EiiN6device3MaxIiEEEvPT1_PKT2_mbT3_)
        .other          _Z13kernel_reduceILi256ELi8EiiN6device3MaxIiEEEvPT1_PKT2_mbT3_,@"STO_CUDA_ENTRY STV_DEFAULT"
_Z13kernel_reduceILi256ELi8EiiN6device3MaxIiEEEvPT1_PKT2_mbT3_:
.text._Z13kernel_reduceILi256ELi8EiiN6device3MaxIiEEEvPT1_PKT2_mbT3_:
        /* <DEDUP_REMOVED lines=21> */
[----:B------:R-:W-:Y:S01]  /*0150*/  IMAD.MOV.U32 R4, RZ, RZ, -0x80000000 ;  /* 0x80000000ff047424 */ /* 0x000fe200078e00ff */
        /* <DEDUP_REMOVED lines=19> */
[----:B--2---:R-:W-:-:S02]  /*0290*/  @!P0 VIMNMX R4, PT, PT, R4, R7, !PT ;  /* 0x0000000704048248 */ /* 0x004fc40007fe0100 */
[----:B0-----:R-:W-:Y:S02]  /*02a0*/  LOP3.LUT P0, R2, R0, 0x1f, RZ, 0xc0, !PT ;  /* 0x0000001f00027812 */ /* 0x001fe4000780c0ff */
[----:B---3--:R-:W-:Y:S02]  /*02b0*/  @!P1 VIMNMX R4, PT, PT, R4, R5, !PT ;  /* 0x0000000504049248 */ /* 0x008fe40007fe0100 */
[----:B------:R-:W-:Y:S02]  /*02c0*/  ISETP.GT.U32.AND P1, PT, R0, 0x7, PT ;  /* 0x000000070000780c */ /* 0x000fe40003f24070 */
[----:B----4-:R-:W-:-:S04]  /*02d0*/  @!P2 VIMNMX R4, PT, PT, R4, R9, !PT ;  /* 0x000000090404a248 */ /* 0x010fc80007fe0100 */
[----:B-----5:R-:W-:-:S03]  /*02e0*/  @!P3 VIMNMX R4, PT, PT, R4, R11, !PT ;  /* 0x0000000b0404b248 */ /* 0x020fc60007fe0100 */
[----:B------:R-:W0:Y:S01]  /*02f0*/  @!P0 S2R R9, SR_CgaCtaId ;  /* 0x0000000000098919 */ /* 0x000e220000008800 */
[----:B------:R-:W-:-:S03]  /*0300*/  @!P5 VIMNMX R4, PT, PT, R4, R13, !PT ;  /* 0x0000000d0404d248 */ /* 0x000fc60007fe0100 */
[----:B------:R-:W1:Y:S01]  /*0310*/  @!P1 S2R R11, SR_CgaCtaId ;  /* 0x00000000000b9919 */ /* 0x000e620000008800 */
[----:B------:R-:W-:Y:S02]  /*0320*/  @!P4 VIMNMX R4, PT, PT, R4, R15, !PT ;  /* 0x0000000f0404c248 */ /* 0x000fe40007fe0100 */
[----:B------:R-:W-:Y:S02]  /*0330*/  @!P1 MOV R10, 0x400 ;  /* 0x00000400000a9802 */ /* 0x000fe40000000f00 */
[----:B------:R-:W-:-:S05]  /*0340*/  @!P6 VIMNMX R4, PT, PT, R4, R17, !PT ;  /* 0x000000110404e248 */ /* 0x000fca0007fe0100 */
[----:B------:R-:W2:Y:S01]  /*0350*/  SHFL.DOWN PT, R5, R4, 0x10, 0x1f ;  /* 0x0a001f0004057f89 */ /* 0x000ea200000e0000 */
[----:B-1----:R-:W-:Y:S02]  /*0360*/  @!P1 LEA R11, R11, R10, 0x18 ;  /* 0x0000000a0b0b9211 */ /* 0x002fe400078ec0ff */
[----:B--2---:R-:W-:Y:S02]  /*0370*/  VIMNMX R5, PT, PT, R5, R4, !PT ;  /* 0x0000000405057248 */ /* 0x004fe40007fe0100 */
[----:B------:R-:W-:-:S03]  /*0380*/  @!P0 MOV R4, 0x400 ;  /* 0x0000040000048802 */ /* 0x000fc60000000f00 */
[----:B------:R-:W1:Y:S02]  /*0390*/  SHFL.DOWN PT, R6, R5, 0x8, 0x1f ;  /* 0x09001f0005067f89 */ /* 0x000e6400000e0000 */
[----:B-1----:R-:W-:Y:S02]  /*03a0*/  VIMNMX R6, PT, PT, R5, R6, !PT ;  /* 0x0000000605067248 */ /* 0x002fe40007fe0100 */
[----:B0-----:R-:W-:-:S03]  /*03b0*/  @!P0 LEA R5, R9, R4, 0x18 ;  /* 0x0000000409058211 */ /* 0x001fc600078ec0ff */
[----:B------:R-:W0:Y:S01]  /*03c0*/  SHFL.DOWN PT, R3, R6, 0x4, 0x1f ;  /* 0x08801f0006037f89 */ /* 0x000e2200000e0000 */
[----:B------:R-:W-:Y:S02]  /*03d0*/  @!P0 LEA.HI R5, R0, R5, RZ, 0x1d ;  /* 0x0000000500058211 */ /* 0x000fe400078fe8ff */
[----:B0-----:R-:W-:-:S05]  /*03e0*/  VIMNMX R3, PT, PT, R6, R3, !PT ;  /* 0x0000000306037248 */ /* 0x001fca0007fe0100 */
[----:B------:R-:W0:Y:S02]  /*03f0*/  SHFL.DOWN PT, R8, R3, 0x2, 0x1f ;  /* 0x08401f0003087f89 */ /* 0x000e2400000e0000 */
[----:B0-----:R-:W-:Y:S01]  /*0400*/  VIMNMX R8, PT, PT, R3, R8, !PT ;  /* 0x0000000803087248 */ /* 0x001fe20007fe0100 */
[----:B------:R-:W-:Y:S02]  /*0410*/  @!P1 IMAD R3, R2, 0x4, R11 ;  /* 0x0000000402039824 */ /* 0x000fe400078e020b */
[----:B------:R-:W-:Y:S02]  /*0420*/  IMAD.MOV.U32 R2, RZ, RZ, -0x80000000 ;  /* 0x80000000ff027424 */ /* 0x000fe400078e00ff */
[----:B------:R-:W0:Y:S02]  /*0430*/  SHFL.DOWN PT, R7, R8, 0x1, 0x1f ;  /* 0x08201f0008077f89 */ /* 0x000e2400000e0000 */
[----:B0-----:R-:W-:-:S05]  /*0440*/  VIMNMX R4, PT, PT, R8, R7, !PT ;  /* 0x0000000708047248 */ /* 0x001fca0007fe0100 */
[----:B------:R0:W-:Y:S01]  /*0450*/  @!P0 STS [R5], R4 ;  /* 0x0000000405008388 */ /* 0x0001e20000000800 */
[----:B------:R-:W-:Y:S01]  /*0460*/  BAR.SYNC.DEFER_BLOCKING 0x0 ;  /* 0x0000000000007b1d */ /* 0x000fe20000010000 */
[----:B------:R-:W-:-:S05]  /*0470*/  ISETP.GT.U32.AND P0, PT, R0, 0x1f, PT ;  /* 0x0000001f0000780c */ /* 0x000fca0003f04070 */
[----:B------:R0:W1:Y:S08]  /*0480*/  @!P1 LDS R2, [R3] ;  /* 0x0000000003029984 */ /* 0x0000700000000800 */
[----:B0-----:R-:W-:Y:S05]  /*0490*/  @P0 EXIT ;  /* 0x000000000000094d */ /* 0x001fea0003800000 */
[----:B-1----:R-:W0:Y:S01]  /*04a0*/  SHFL.DOWN PT, R3, R2, 0x10, 0x1f ;  /* 0x0a001f0002037f89 */ /* 0x002e2200000e0000 */
[----:B------:R-:W-:Y:S02]  /*04b0*/  ISETP.NE.AND P0, PT, R0, RZ, PT ;  /* 0x000000ff0000720c */ /* 0x000fe40003f05270 */
[----:B0-----:R-:W-:-:S05]  /*04c0*/  VIMNMX R3, PT, PT, R3, R2, !PT ;  /* 0x0000000203037248 */ /* 0x001fca0007fe0100 */
[----:B------:R-:W0:Y:S02]  /*04d0*/  SHFL.DOWN PT, R4, R3, 0x8, 0x1f ;  /* 0x09001f0003047f89 */ /* 0x000e2400000e0000 */
[----:B0-----:R-:W-:-:S05]  /*04e0*/  VIMNMX R4, PT, PT, R3, R4, !PT ;  /* 0x0000000403047248 */ /* 0x001fca0007fe0100 */
[----:B------:R-:W0:Y:S02]  /*04f0*/  SHFL.DOWN PT, R5, R4, 0x4, 0x1f ;  /* 0x08801f0004057f89 */ /* 0x000e2400000e0000 */
[----:B0-----:R-:W-:-:S05]  /*0500*/  VIMNMX R5, PT, PT, R4, R5, !PT ;  /* 0x0000000504057248 */ /* 0x001fca0007fe0100 */
[----:B------:R-:W0:Y:S02]  /*0510*/  SHFL.DOWN PT, R6, R5, 0x2, 0x1f ;  /* 0x08401f0005067f89 */ /* 0x000e2400000e0000 */
[----:B0-----:R-:W-:-:S05]  /*0520*/  VIMNMX R6, PT, PT, R5, R6, !PT ;  /* 0x0000000605067248 */ /* 0x001fca0007fe0100 */
[----:B------:R0:W1:Y:S01]  /*0530*/  SHFL.DOWN PT, R7, R6, 0x1, 0x1f ;  /* 0x08201f0006077f89 */ /* 0x00006200000e0000 */
[----:B------:R-:W-:Y:S05]  /*0540*/  @P0 EXIT ;  /* 0x000000000000094d */ /* 0x000fea0003800000 */
[----:B------:R-:W2:Y:S02]  /*0550*/  LDC.64 R2, c[0x0][0x380] ;  /* 0x0000e000ff027b82 */ /* 0x000ea40000000a00 */
[----:B--2---:R2:W5:Y:S01]  /*0560*/  LDG.E.64 R4, desc[UR4][R2.64] ;  /* 0x0000000402047981 */ /* 0x004562000c1e1b00 */
[----:B-1----:R-:W-:-:S07]  /*0570*/  VIMNMX R13, PT, PT, R6, R7, !PT ;  /* 0x00000007060d7248 */ /* 0x002fce0007fe0100 */
.L_x_18:
[----:B-----5:R-:W-:Y:S01]  /*0580*/  VIMNMX R10, PT, PT, R13, R4, !PT ;  /* 0x000000040d0a7248 */ /* 0x020fe20007fe0100 */
        /* <DEDUP_REMOVED lines=11> */
.L_x_19:
        /* <DEDUP_REMOVED lines=12> */
.L_x_37:


//--------------------- .text._Z13kernel_reduceILi256ELi8EiiN6device3SumIiEEEvPT1_PKT2_mbT3_ --------------------------
	.section	.text._Z13kernel_reduceILi256ELi8EiiN6device3SumIiEEEvPT1_PKT2_mbT3_,"ax",@progbits
	.align	128
        .global         _Z13kernel_reduceILi256ELi8EiiN6device3SumIiEEEvPT1_PKT2_mbT3_
        .type           _Z13kernel_reduceILi256ELi8EiiN6device3SumIiEEEvPT1_PKT2_mbT3_,@function
        .size           _Z13kernel_reduceILi256ELi8EiiN6device3SumIiEEEvPT1_PKT2_mbT3_,(.L_x_38 - _Z13kernel_reduceILi256ELi8EiiN6device3SumIiEEEvPT1_PKT2_mbT3_)
        .other          _Z13kernel_reduceILi256ELi8EiiN6device3SumIiEEEvPT1_PKT2_mbT3_,@"STO_CUDA_ENTRY STV_DEFAULT"
_Z13kernel_reduceILi256ELi8EiiN6device3SumIiEEEvPT1_PKT2_mbT3_:
.text._Z13kernel_reduceILi256ELi8EiiN6device3SumIiEEEvPT1_PKT2_mbT3_:
        /* <DEDUP_REMOVED lines=21> */
[----:B------:R-:W-:Y:S01]  /*0150*/  IMAD.MOV.U32 R4, RZ, RZ, RZ ;  /* 0x000000ffff047224 */ /* 0x000fe200078e00ff */
[----:B------:R-:W-:Y:S02]  /*0160*/  ISETP.GE.U32.AND.EX P1, PT, RZ, UR7, PT, P1 ;  /* 0x00000007ff007c0c */ /* 0x000fe4000bf26110 */
[----:B------:R-:W-:Y:S02]  /*0170*/  ISETP.GE.U32.AND.EX P2, PT, RZ, UR7, PT, P2 ;  /* 0x00000007ff007c0c */ /* 0x000fe4000bf46120 */
[----:B------:R-:W-:Y:S01]  /*0180*/  ISETP.GE.U32.AND P5, PT, R6, UR6, PT ;  /* 0x0000000606007c0c */ /* 0x000fe2000bfa6070 */
[----:B------:R-:W-:Y:S01]  /*0190*/  VIADD R6, R5, 0x600 ;  /* 0x0000060005067836 */ /* 0x000fe20000000000 */
[----:B------:R-:W-:Y:S01]  /*01a0*/  ISETP.GE.U32.AND.EX P3, PT, RZ, UR7, PT, P3 ;  /* 0x00000007ff007c0c */ /* 0x000fe2000bf66130 */
[----:B0-----:R-:W2:Y:S01]  /*01b0*/  @!P4 LDG.E.CONSTANT R4, desc[UR4][R2.64] ;  /* 0x000000040204c981 */ /* 0x001ea2000c1e9900 */
[----:B------:R-:W-:-:S03]  /*01c0*/  ISETP.GE.U32.AND.EX P5, PT, RZ, UR7, PT, P5 ;  /* 0x00000007ff007c0c */ /* 0x000fc6000bfa6150 */
[----:B------:R-:W2:Y:S01]  /*01d0*/  @!P0 LDG.E.CONSTANT R7, desc[UR4][R2.64+0x400] ;  /* 0x0004000402078981 */ /* 0x000ea2000c1e9900 */
[----:B------:R-:W-:Y:S01]  /*01e0*/  ISETP.GE.U32.AND P4, PT, R6, UR6, PT ;  /* 0x0000000606007c0c */ /* 0x000fe2000bf86070 */
[----:B------:R-:W-:Y:S02]  /*01f0*/  VIADD R6, R5, 0x700 ;  /* 0x0000070005067836 */ /* 0x000fe40000000000 */
        /* <DEDUP_REMOVED lines=9> */
[----:B--2---:R-:W-:Y:S01]  /*0290*/  @!P0 IMAD.IADD R4, R4, 0x1, R7 ;  /* 0x0000000104048824 */ /* 0x004fe200078e0207 */
[----:B0-----:R-:W-:-:S03]  /*02a0*/  LOP3.LUT P0, R2, R0, 0x1f, RZ, 0xc0, !PT ;  /* 0x0000001f00027812 */ /* 0x001fc6000780c0ff */
[----:B---3--:R-:W-:Y:S01]  /*02b0*/  @!P1 IMAD.IADD R4, R4, 0x1, R5 ;  /* 0x0000000104049824 */ /* 0x008fe200078e0205 */
[----:B------:R-:W-:-:S03]  /*02c0*/  ISETP.GT.U32.AND P1, PT, R0, 0x7, PT ;  /* 0x000000070000780c */ /* 0x000fc60003f24070 */
[----:B----4-:R-:W-:-:S04]  /*02d0*/  @!P2 IMAD.IADD R4, R4, 0x1, R9 ;  /* 0x000000010404a824 */ /* 0x010fc800078e0209 */
[----:B-----5:R-:W-:Y:S02]  /*02e0*/  @!P3 IMAD.IADD R4, R4, 0x1, R11 ;  /* 0x000000010404b824 */ /* 0x020fe400078e020b */
[----:B------:R-:W0:Y:S02]  /*02f0*/  @!P0 S2R R9, SR_CgaCtaId ;  /* 0x0000000000098919 */ /* 0x000e240000008800 */
[----:B------:R-:W-:Y:S02]  /*0300*/  @!P5 IMAD.IADD R4, R4, 0x1, R13 ;  /* 0x000000010404d824 */ /* 0x000fe400078e020d */
[----:B------:R-:W1:Y:S01]  /*0310*/  @!P1 S2R R11, SR_CgaCtaId ;  /* 0x00000000000b9919 */ /* 0x000e620000008800 */
[----:B------:R-:W-:Y:S02]  /*0320*/  @!P1 MOV R10, 0x400 ;  /* 0x00000400000a9802 */ /* 0x000fe40000000f00 */
[----:B------:R-:W-:-:S05]  /*0330*/  @!P4 IADD3 R4, PT, PT, R4, R15, RZ ;  /* 0x0000000f0404c210 */ /* 0x000fca0007ffe0ff */
[----:B------:R-:W-:-:S05]  /*0340*/  @!P6 IMAD.IADD R4, R4, 0x1, R17 ;  /* 0x000000010404e824 */ /* 0x000fca00078e0211 */
[----:B------:R-:W2:Y:S01]  /*0350*/  SHFL.DOWN PT, R5, R4, 0x10, 0x1f ;  /* 0x0a001f0004057f89 */ /* 0x000ea200000e0000 */
[----:B-1----:R-:W-:Y:S01]  /*0360*/  @!P1 LEA R11, R11, R10, 0x18 ;  /* 0x0000000a0b0b9211 */ /* 0x002fe200078ec0ff */
[----:B--2---:R-:W-:Y:S01]  /*0370*/  IMAD.IADD R5, R5, 0x1, R4 ;  /* 0x0000000105057824 */ /* 0x004fe200078e0204 */
[----:B------:R-:W-:-:S04]  /*0380*/  @!P0 MOV R4, 0x400 ;  /* 0x0000040000048802 */ /* 0x000fc80000000f00 */
[----:B------:R-:W1:Y:S02]  /*0390*/  SHFL.DOWN PT, R6, R5, 0x8, 0x1f ;  /* 0x09001f0005067f89 */ /* 0x000e6400000e0000 */
[----:B-1----:R-:W-:Y:S01]  /*03a0*/  IMAD.IADD R6, R5, 0x1, R6 ;  /* 0x0000000105067824 */ /* 0x002fe200078e0206 */
[----:B0-----:R-:W-:-:S04]  /*03b0*/  @!P0 LEA R5, R9, R4, 0x18 ;  /* 0x0000000409058211 */ /* 0x001fc800078ec0ff */
[----:B------:R-:W0:Y:S01]  /*03c0*/  SHFL.DOWN PT, R3, R6, 0x4, 0x1f ;  /* 0x08801f0006037f89 */ /* 0x000e2200000e0000 */
[----:B------:R-:W-:Y:S01]  /*03d0*/  @!P0 LEA.HI R5, R0, R5, RZ, 0x1d ;  /* 0x0000000500058211 */ /* 0x000fe200078fe8ff */
[----:B0-----:R-:W-:-:S05]  /*03e0*/  IMAD.IADD R3, R6, 0x1, R3 ;  /* 0x0000000106037824 */ /* 0x001fca00078e0203 */
[----:B------:R-:W0:Y:S02]  /*03f0*/  SHFL.DOWN PT, R8, R3, 0x2, 0x1f ;  /* 0x08401f0003087f89 */ /* 0x000e2400000e0000 */
[----:B0-----:R-:W-:Y:S02]  /*0400*/  IMAD.IADD R8, R3, 0x1, R8 ;  /* 0x0000000103087824 */ /* 0x001fe400078e0208 */
[----:B------:R-:W-:Y:S02]  /*0410*/  @!P1 IMAD R3, R2, 0x4, R11 ;  /* 0x0000000402039824 */ /* 0x000fe400078e020b */
[----:B------:R-:W-:Y:S01]  /*0420*/  HFMA2 R2, -RZ, RZ, 0, 0 ;  /* 0x00000000ff027431 */ /* 0x000fe200000001ff */
[----:B------:R-:W0:Y:S02]  /*0430*/  SHFL.DOWN PT, R7, R8, 0x1, 0x1f ;  /* 0x08201f0008077f89 */ /* 0x000e2400000e0000 */
[----:B0-----:R-:W-:-:S05]  /*0440*/  IMAD.IADD R4, R8, 0x1, R7 ;  /* 0x0000000108047824 */ /* 0x001fca00078e0207 */
[----:B------:R0:W-:Y:S01]  /*0450*/  @!P0 STS [R5], R4 ;  /* 0x0000000405008388 */ /* 0x0001e20000000800 */
[----:B------:R-:W-:Y:S01]  /*0460*/  BAR.SYNC.DEFER_BLOCKING 0x0 ;  /* 0x0000000000007b1d */ /* 0x000fe20000010000 */
[----:B------:R-:W-:-:S05]  /*0470*/  ISETP.GT.U32.AND P0, PT, R0, 0x1f, PT ;  /* 0x0000001f0000780c */ /* 0x000fca0003f04070 */
[----:B------:R0:W1:Y:S08]  /*0480*/  @!P1 LDS R2, [R3] ;  /* 0x0000000003029984 */ /* 0x0000700000000800 */
[----:B0-----:R-:W-:Y:S05]  /*0490*/  @P0 EXIT ;  /* 0x000000000000094d */ /* 0x001fea0003800000 */
[----:B-1----:R-:W0:Y:S01]  /*04a0*/  SHFL.DOWN PT, R3, R2, 0x10, 0x1f ;  /* 0x0a001f0002037f89 */ /* 0x002e2200000e0000 */
[----:B------:R-:W-:Y:S01]  /*04b0*/  ISETP.NE.AND P0, PT, R0, RZ, PT ;  /* 0x000000ff0000720c */ /* 0x000fe20003f05270 */
[----:B0-----:R-:W-:-:S05]  /*04c0*/  IMAD.IADD R3, R3, 0x1, R2 ;  /* 0x0000000103037824 */ /* 0x001fca00078e0202 */
[----:B------:R-:W0:Y:S02]  /*04d0*/  SHFL.DOWN PT, R4, R3, 0x8, 0x1f ;  /* 0x09001f0003047f89 */ /* 0x000e2400000e0000 */
[----:B0-----:R-:W-:-:S05]  /*04e0*/  IMAD.IADD R4, R3, 0x1, R4 ;  /* 0x0000000103047824 */ /* 0x001fca00078e0204 */
[----:B------:R-:W0:Y:S02]  /*04f0*/  SHFL.DOWN PT, R5, R4, 0x4, 0x1f ;  /* 0x08801f0004057f89 */ /* 0x000e2400000e0000 */
[----:B0-----:R-:W-:-:S05]  /*0500*/  IMAD.IADD R5, R4, 0x1, R5 ;  /* 0x0000000104057824 */ /* 0x001fca00078e0205 */
[----:B------:R-:W0:Y:S02]  /*0510*/  SHFL.DOWN PT, R6, R5, 0x2, 0x1f ;  /* 0x08401f0005067f89 */ /* 0x000e2400000e0000 */
[----:B0-----:R-:W-:-:S05]  /*0520*/  IMAD.IADD R6, R5, 0x1, R6 ;  /* 0x0000000105067824 */ /* 0x001fca00078e0206 */
[----:B------:R0:W1:Y:S01]  /*0530*/  SHFL.DOWN PT, R7, R6, 0x1, 0x1f ;  /* 0x08201f0006077f89 */ /* 0x00006200000e0000 */
[----:B------:R-:W-:Y:S05]  /*0540*/  @P0 EXIT ;  /* 0x000000000000094d */ /* 0x000fea0003800000 */
[----:B------:R-:W2:Y:S01]  /*0550*/  LDC.64 R2, c[0x0][0x380] ;  /* 0x0000e000ff027b82 */ /* 0x000ea20000000a00 */
[----:B-1----:R-:W-:-:S05]  /*0560*/  IMAD.IADD R7, R6, 0x1, R7 ;  /* 0x0000000106077824 */ /* 0x002fca00078e0207 */
[----:B--2---:R-:W-:Y:S01]  /*0570*/  REDG.E.ADD.STRONG.GPU desc[UR4][R2.64], R7 ;  /* 0x000000070200798e */ /* 0x004fe2000c12e104 */
[----:B------:R-:W-:Y:S05]  /*0580*/  EXIT ;  /* 0x000000000000794d */ /* 0x000fea0003800000 */
.L_x_20:
        /* <DEDUP_REMOVED lines=15> */
.L_x_38:


//--------------------- .text._Z10initKernelIiN6device3MinIiEEEvPT_T0_ --------------------------
	.section	.text._Z10initKernelIiN6device3MinIiEEEvPT_T0_,"ax",@progbits
	.align	128
        .global         _Z10initKernelIiN6device3MinIiEEEvPT_T0_
        .type           _Z10initKernelIiN6device3MinIiEEEvPT_T0_,@function
        .size           _Z10initKernelIiN6device3MinIiEEEvPT_T0_,(.L_x_39 - _Z10initKernelIiN6device3MinIiEEEvPT_T0_)
        .other          _Z10initKernelIiN6device3MinIiEEEvPT_T0_,@"STO_CUDA_ENTRY STV_DEFAULT"
_Z10initKernelIiN6device3MinIiEEEvPT_T0_:
.text._Z10initKernelIiN6device3MinIiEEEvPT_T0_:
        /* <DEDUP_REMOVED lines=9> */
.L_x_21:
        /* <DEDUP_REMOVED lines=15> */
.L_x_39:


//--------------------- .text._Z10initKernelIiN6device3MaxIiEEEvPT_T0_ --------------------------
	.section	.text._Z10initKernelIiN6device3MaxIiEEEvPT_T0_,"ax",@progbits
	.align	128
        .global         _Z10initKernelIiN6device3MaxIiEEEvPT_T0_
        .type           _Z10initKernelIiN6device3MaxIiEEEvPT_T0_,@function
        .size           _Z10initKernelIiN6device3MaxIiEEEvPT_T0_,(.L_x_40 - _Z10initKernelIiN6device3MaxIiEEEvPT_T0_)
        .other          _Z10initKernelIiN6device3MaxIiEEEvPT_T0_,@"STO_CUDA_ENTRY STV_DEFAULT"
_Z10initKernelIiN6device3MaxIiEEEvPT_T0_:
.text._Z10initKernelIiN6device3MaxIiEEEvPT_T0_:
[----:B------:R-:W-:Y:S01]  /*0000*/  LDC R1, c[0x0][0x37c] ;  /* 0x0000df00ff017b82 */ /* 0x000fe20000000800 */
[----:B------:R-:W0:Y:S02]  /*0010*/  S2R R0, SR_TID.X ;  /* 0x0000000000007919 */ /* 0x000e240000002100 */
[----:B0-----:R-:W-:-:S13]  /*0020*/  ISETP.NE.AND P0, PT, R0, RZ, PT ;  /* 0x000000ff0000720c */ /* 0x001fda0003f05270 */
[----:B------:R-:W-:Y:S05]  /*0030*/  @P0 EXIT ;  /* 0x000000000000094d */ /* 0x000fea0003800000 */
[----:B------:R-:W0:Y:S01]  /*0040*/  LDC.64 R2, c[0x0][0x380] ;  /* 0x0000e000ff027b82 */ /* 0x000e220000000a00 */
[----:B------:R-:W0:Y:S01]  /*0050*/  LDCU.64 UR4, c[0x0][0x358] ;  /* 0x00006b00ff0477ac */ /* 0x000e220008000a00 */
[----:B------:R-:W-:-:S05]  /*0060*/  HFMA2 R5, -RZ, RZ, -0.0 , 0 ;  /* 0x80000000ff057431 */ /* 0x000fca00000001ff */
[----:B0-----:R-:W-:Y:S01]  /*0070*/  STG.E desc[UR4][R2.64], R5 ;  /* 0x0000000502007986 */ /* 0x001fe2000c101904 */
[----:B------:R-:W-:Y:S05]  /*0080*/  EXIT ;  /* 0x000000000000794d */ /* 0x000fea0003800000 */
.L_x_22:
        /* <DEDUP_REMOVED lines=15> */
.L_x_40:


//--------------------- .text._Z10initKernelIiN6device3SumIiEEEvPT_T0_ --------------------------
	.section	.text._Z10initKernelIiN6device3SumIiEEEvPT_T0_,"ax",@progbits
	.align	128
        .global         _Z10initKernelIiN6device3SumIiEEEvPT_T0_
        .type           _Z10initKernelIiN6device3SumIiEEEvPT_T0_,@function
        .size           _Z10initKernelIiN6device3SumIiEEEvPT_T0_,(.L_x_41 - _Z10initKernelIiN6device3SumIiEEEvPT_T0_)
        .other          _Z10initKernelIiN6device3SumIiEEEvPT_T0_,@"STO_CUDA_ENTRY STV_DEFAULT"
_Z10initKernelIiN6device3SumIiEEEvPT_T0_:
.text._Z10initKernelIiN6device3SumIiEEEvPT_T0_:
        /* <DEDUP_REMOVED lines=8> */
.L_x_23:
        /* <DEDUP_REMOVED lines=16> */
.L_x_41:


//--------------------- .nv.shared._Z13kernel_reduceILi256ELi8EddN6device3MinIdEEEvPT1_PKT2_mbT3_ --------------------------
	.section	.nv.shared._Z13kernel_reduceILi256ELi8EddN6device3MinIdEEEvPT1_PKT2_mbT3_,"aw",@nobits
	.sectionflags	@""
	.align	8
.nv.shared._Z13kernel_reduceILi256ELi8EddN6device3MinIdEEEvPT1_PKT2_mbT3_:
	.zero		1280


//--------------------- .nv.shared.reserved.0     --------------------------
	.section	.nv.shared.reserved.0,"aw",@nobits
	.weak		__nv_reservedSMEM_offset_0_alias
	.size		__nv_reservedSMEM_offset_0_alias, 0, 64
	.other		__nv_reservedSMEM_offset_0_alias,@"STO_CUDA_RESERVED_SHARED STV_DEFAULT"
__nv_reservedSMEM_offset_0_alias:
	.zero		0
	.zero		64


//--------------------- .nv.shared._Z13kernel_reduceILi256ELi8EddN6device3MaxIdEEEvPT1_PKT2_mbT3_ --------------------------
	.section	.nv.shared._Z13kernel_reduceILi256ELi8EddN6device3MaxIdEEEvPT1_PKT2_mbT3_,"aw",@nobits
	.sectionflags	@""
	.align	8
.nv.shared._Z13kernel_reduceILi256ELi8EddN6device3MaxIdEEEvPT1_PKT2_mbT3_:
	.zero		1280


//--------------------- .nv.shared._Z13kernel_reduceILi256ELi8EddN6device3SumIdEEEvPT1_PKT2_mbT3_ --------------------------
	.section	.nv.shared._Z13kernel_reduceILi256ELi8EddN6device3SumIdEEEvPT1_PKT2_mbT3_,"aw",@nobits
	.sectionflags	@""
	.align	8
.nv.shared._Z13kernel_reduceILi256ELi8EddN6device3SumIdEEEvPT1_PKT2_mbT3_:
	.zero		1280


//--------------------- .nv.shared._Z13kernel_reduceILi256ELi8EffN6device3MinIfEEEvPT1_PKT2_mbT3_ --------------------------
	.section	.nv.shared._Z13kernel_reduceILi256ELi8EffN6device3MinIfEEEvPT1_PKT2_mbT3_,"aw",@nobits
	.sectionflags	@""
	.align	4
.nv.shared._Z13kernel_reduceILi256ELi8EffN6device3MinIfEEEvPT1_PKT2_mbT3_:
	.zero		1152


//--------------------- .nv.shared._Z13kernel_reduceILi256ELi8EffN6device3MaxIfEEEvPT1_PKT2_mbT3_ --------------------------
	.section	.nv.shared._Z13kernel_reduceILi256ELi8EffN6device3MaxIfEEEvPT1_PKT2_mbT3_,"aw",@nobits
	.sectionflags	@""
	.align	4
.nv.shared._Z13kernel_reduceILi256ELi8EffN6device3MaxIfEEEvPT1_PKT2_mbT3_:
	.zero		1152


//--------------------- .nv.shared._Z13kernel_reduceILi256ELi8EffN6device3SumIfEEEvPT1_PKT2_mbT3_ --------------------------
	.section	.nv.shared._Z13kernel_reduceILi256ELi8EffN6device3SumIfEEEvPT1_PKT2_mbT3_,"aw",@nobits
	.sectionflags	@""
	.align	4
.nv.shared._Z13kernel_reduceILi256ELi8EffN6device3SumIfEEEvPT1_PKT2_mbT3_:
	.zero		1152


//--------------------- .nv.shared._Z13kernel_reduceILi256ELi8EiiN6device3MinIiEEEvPT1_PKT2_mbT3_ --------------------------
	.section	.nv.shared._Z13kernel_reduceILi256ELi8EiiN6device3MinIiEEEvPT1_PKT2_mbT3_,"aw",@nobits
	.sectionflags	@""
	.align	4
.nv.shared._Z13kernel_reduceILi256ELi8EiiN6device3MinIiEEEvPT1_PKT2_mbT3_:
	.zero		1152


//--------------------- .nv.shared._Z13kernel_reduceILi256ELi8EiiN6device3MaxIiEEEvPT1_PKT2_mbT3_ --------------------------
	.section	.nv.shared._Z13kernel_reduceILi256ELi8EiiN6device3MaxIiEEEvPT1_PKT2_mbT3_,"aw",@nobits
	.sectionflags	@""
	.align	4
.nv.shared._Z13kernel_reduceILi256ELi8EiiN6device3MaxIiEEEvPT1_PKT2_mbT3_:
	.zero		1152


//--------------------- .nv.shared._Z13kernel_reduceILi256ELi8EiiN6device3SumIiEEEvPT1_PKT2_mbT3_ --------------------------
	.section	.nv.shared._Z13kernel_reduceILi256ELi8EiiN6device3SumIiEEEvPT1_PKT2_mbT3_,"aw",@nobits
	.sectionflags	@""
	.align	4
.nv.shared._Z13kernel_reduceILi256ELi8EiiN6device3SumIiEEEvPT1_PKT2_mbT3_:
	.zero		1152


//--------------------- .nv.constant0._Z13kernel_reduceILi256ELi8EddN6device3MinIdEEEvPT1_PKT2_mbT3_ --------------------------
	.section	.nv.constant0._Z13kernel_reduceILi256ELi8EddN6device3MinIdEEEvPT1_PKT2_mbT3_,"a",@progbits
	.sectionflags	@""
	.align	4
.nv.constant0._Z13kernel_reduceILi256ELi8EddN6device3MinIdEEEvPT1_PKT2_mbT3_:
	.zero		922


//--------------------- .nv.constant0._Z13kernel_reduceILi256ELi8EddN6device3MaxIdEEEvPT1_PKT2_mbT3_ --------------------------
	.section	.nv.constant0._Z13kernel_reduceILi256ELi8EddN6device3MaxIdEEEvPT1_PKT2_mbT3_,"a",@progbits
	.sectionflags	@""
	.align	4
.nv.constant0._Z13kernel_reduceILi256ELi8EddN6device3MaxIdEEEvPT1_PKT2_mbT3_:
	.zero		922


//--------------------- .nv.constant0._Z13kernel_reduceILi256ELi8EddN6device3SumIdEEEvPT1_PKT2_mbT3_ --------------------------
	.section	.nv.constant0._Z13kernel_reduceILi256ELi8EddN6device3SumIdEEEvPT1_PKT2_mbT3_,"a",@progbits
	.sectionflags	@""
	.align	4
.nv.constant0._Z13kernel_reduceILi256ELi8EddN6device3SumIdEEEvPT1_PKT2_mbT3_:
	.zero		922


//--------------------- .nv.constant0._Z10initKernelIdN6device3MinIdEEEvPT_T0_ --------------------------
	.section	.nv.constant0._Z10initKernelIdN6device3MinIdEEEvPT_T0_,"a",@progbits
	.sectionflags	@""
	.align	4
.nv.constant0._Z10initKernelIdN6device3MinIdEEEvPT_T0_:
	.zero		905


//--------------------- .nv.constant0._Z10initKernelIdN6device3MaxIdEEEvPT_T0_ --------------------------
	.section	.nv.constant0._Z10initKernelIdN6device3MaxIdEEEvPT_T0_,"a",@progbits
	.sectionflags	@""
	.align	4
.nv.constant0._Z10initKernelIdN6device3MaxIdEEEvPT_T0_:
	.zero		905


//--------------------- .nv.constant0._Z10initKernelIdN6device3SumIdEEEvPT_T0_ --------------------------
	.section	.nv.constant0._Z10initKernelIdN6device3SumIdEEEvPT_T0_,"a",@progbits
	.sectionflags	@""
	.align	4
.nv.constant0._Z10initKernelIdN6device3SumIdEEEvPT_T0_:
	.zero		905


//--------------------- .nv.constant0._Z13kernel_reduceILi256ELi8EffN6device3MinIfEEEvPT1_PKT2_mbT3_ --------------------------
	.section	.nv.constant0._Z13kernel_reduceILi256ELi8EffN6device3MinIfEEEvPT1_PKT2_mbT3_,"a",@progbits
	.sectionflags	@""
	.align	4
.nv.constant0._Z13kernel_reduceILi256ELi8EffN6device3MinIfEEEvPT1_PKT2_mbT3_:
	.zero		922


//--------------------- .nv.constant0._Z13kernel_reduceILi256ELi8EffN6device3MaxIfEEEvPT1_PKT2_mbT3_ --------------------------
	.section	.nv.constant0._Z13kernel_reduceILi256ELi8EffN6device3MaxIfEEEvPT1_PKT2_mbT3_,"a",@progbits
	.sectionflags	@""
	.align	4
.nv.constant0._Z13kernel_reduceILi256ELi8EffN6device3MaxIfEEEvPT1_PKT2_mbT3_:
	.zero		922


//--------------------- .nv.constant0._Z13kernel_reduceILi256ELi8EffN6device3SumIfEEEvPT1_PKT2_mbT3_ --------------------------
	.section	.nv.constant0._Z13kernel_reduceILi256ELi8EffN6device3SumIfEEEvPT1_PKT2_mbT3_,"a",@progbits
	.sectionflags	@""
	.align	4
.nv.constant0._Z13kernel_reduceILi256ELi8EffN6device3SumIfEEEvPT1_PKT2_mbT3_:
	.zero		922


//--------------------- .nv.constant0._Z10initKernelIfN6device3MinIfEEEvPT_T0_ --------------------------
	.section	.nv.constant0._Z10initKernelIfN6device3MinIfEEEvPT_T0_,"a",@progbits
	.sectionflags	@""
	.align	4
.nv.constant0._Z10initKernelIfN6device3MinIfEEEvPT_T0_:
	.zero		905


//--------------------- .nv.constant0._Z10initKernelIfN6device3MaxIfEEEvPT_T0_ --------------------------
	.section	.nv.constant0._Z10initKernelIfN6device3MaxIfEEEvPT_T0_,"a",@progbits
	.sectionflags	@""
	.align	4
.nv.constant0._Z10initKernelIfN6device3MaxIfEEEvPT_T0_:
	.zero		905


//--------------------- .nv.constant0._Z10initKernelIfN6device3SumIfEEEvPT_T0_ --------------------------
	.section	.nv.constant0._Z10initKernelIfN6device3SumIfEEEvPT_T0_,"a",@progbits
	.sectionflags	@""
	.align	4
.nv.constant0._Z10initKernelIfN6device3SumIfEEEvPT_T0_:
	.zero		905


//--------------------- .nv.constant0._Z13kernel_reduceILi256ELi8EiiN6device3MinIiEEEvPT1_PKT2_mbT3_ --------------------------
	.section	.nv.constant0._Z13kernel_reduceILi256ELi8EiiN6device3MinIiEEEvPT1_PKT2_mbT3_,"a",@progbits
	.sectionflags	@""
	.align	4
.nv.constant0._Z13kernel_reduceILi256ELi8EiiN6device3MinIiEEEvPT1_PKT2_mbT3_:
	.zero		922


//--------------------- .nv.constant0._Z13kernel_reduceILi256ELi8EiiN6device3MaxIiEEEvPT1_PKT2_mbT3_ --------------------------
	.section	.nv.constant0._Z13kernel_reduceILi256ELi8EiiN6device3MaxIiEEEvPT1_PKT2_mbT3_,"a",@progbits
	.sectionflags	@""
	.align	4
.nv.constant0._Z13kernel_reduceILi256ELi8EiiN6device3MaxIiEEEvPT1_PKT2_mbT3_:
	.zero		922


//--------------------- .nv.constant0._Z13kernel_reduceILi256ELi8EiiN6device3SumIiEEEvPT1_PKT2_mbT3_ --------------------------
	.section	.nv.constant0._Z13kernel_reduceILi256ELi8EiiN6device3SumIiEEEvPT1_PKT2_mbT3_,"a",@progbits
	.sectionflags	@""
	.align	4
.nv.constant0._Z13kernel_reduceILi256ELi8EiiN6device3SumIiEEEvPT1_PKT2_mbT3_:
	.zero		922


//--------------------- .nv.constant0._Z10initKernelIiN6device3MinIiEEEvPT_T0_ --------------------------
	.section	.nv.constant0._Z10initKernelIiN6device3MinIiEEEvPT_T0_,"a",@progbits
	.sectionflags	@""
	.align	4
.nv.constant0._Z10initKernelIiN6device3MinIiEEEvPT_T0_:
	.zero		905


//--------------------- .nv.constant0._Z10initKernelIiN6device3MaxIiEEEvPT_T0_ --------------------------
	.section	.nv.constant0._Z10initKernelIiN6device3MaxIiEEEvPT_T0_,"a",@progbits
	.sectionflags	@""
	.align	4
.nv.constant0._Z10initKernelIiN6device3MaxIiEEEvPT_T0_:
	.zero		905


//--------------------- .nv.constant0._Z10initKernelIiN6device3SumIiEEEvPT_T0_ --------------------------
	.section	.nv.constant0._Z10initKernelIiN6device3SumIiEEEvPT_T0_,"a",@progbits
	.sectionflags	@""
	.align	4
.nv.constant0._Z10initKernelIiN6device3SumIiEEEvPT_T0_:
	.zero		905


//--------------------- SYMBOLS --------------------------

	.type		.nv.reservedSmem.offset0,@object
	.size		.nv.reservedSmem.offset0,0x4
	.type		.nv.reservedSmem.cap,@object
	.size		.nv.reservedSmem.cap,0x4
